	.target	sm_100a

	.elftype	@"ET_EXEC"


//--------------------- .note.nv.tkinfo           --------------------------
	.section	.note.nv.tkinfo,"",@"SHT_NOTE"
	.sectionflags	@"SHF_NOTE_NV_TKINFO"
	.tkinfo
        /*0018*/ 	.word	0x00000002
        /*0030*/ 	.string	""
        /*0030*/ 	.string	"ptxas"
        /*0030*/ 	.string	"Cuda compilation tools, release 13.0, V13.0.88"
        /*0030*/ 	.string	"Build cuda_13.0.r13.0/compiler.36424714_0"
        /*0030*/ 	.string	"-arch sm_100a -m 64 "



//--------------------- .note.nv.cuinfo           --------------------------
	.section	.note.nv.cuinfo,"",@"SHT_NOTE"
	.sectionflags	@"SHF_NOTE_NV_CUINFO"
        /*0018*/ 	.short	0x0002
        /*001a*/ 	.short	0x0064
        /*001c*/ 	.short	0x0082
	.zero		2


//--------------------- .nv.info                  --------------------------
	.section	.nv.info,"",@"SHT_CUDA_INFO"
	.align	4


	//----- nvinfo : EIATTR_REGCOUNT
	.align		4
        /*0000*/ 	.byte	0x04, 0x2f
        /*0002*/ 	.short	(.L_19 - .L_18)
	.align		4
.L_18:
        /*0004*/ 	.word	index@(_ZN7cutlass13device_kernelINS_4gemm6kernel13GemmUniversalIN4cute5tupleIJiiiiEEENS1_10collective13CollectiveMmaINS1_35MainloopSm100TmaUmmaWarpSpecializedILi4ELi2ELi4ENS5_IJNS4_1CILi2EEESB_NSA_ILi1EEEEEEEENS5_IJNSA_ILi256EEENSA_ILi128EEENSA_ILi64EEEEEEfNS5_IJlSC_lEEEfSJ_NS4_8TiledMMAINS4_8MMA_AtomIJNS4_23SM100_MMA_TF32_2x1SM_SSINS_10tfloat32_tESN_fLi256ELi128ELNS4_4UMMA5MajorE0ELSP_0ELNSO_7ScaleInE0ELSQ_0EEEEEENS4_6LayoutINS5_IJSC_SC_SC_EEENS5_IJNSA_ILi0EEESV_SV_EEEEENS5_IJNS4_10UnderscoreESY_SY_EEEEENS4_28SM100_TMA_2SM_LOAD_MULTICASTENS4_14ComposedLayoutINS4_7SwizzleILi3ELi4ELi3EEENS4_18smem_ptr_flag_bitsILi32EEENST_INS5_IJNSA_ILi8EEENSA_ILi32EEEEEENS5_IJS18_SC_EEEEEEEvNS4_8identityENS4_18SM100_TMA_2SM_LOADES1C_vS1D_EENS_8epilogue10collective18CollectiveEpilogueINS1G_23Sm100TmaWarpSpecializedILi4ELi2ELi16ELb1ELb0EEEJNS5_IJSG_SG_SH_EEENS5_IJNST_ISG_SC_EENST_INSA_ILi16EEESC_EEEEEfSJ_fSJ_NS1G_6fusion15FusionCallbacksIS1K_NS1Q_17LinearCombinationIffffLNS_15FloatRoundStyleE2EEES1L_S1P_JEEENS4_5SM1004TMEM4LOAD26SM100_TMEM_LOAD_32dp32b16xENS4_13SM90_TMA_LOADENS12_INS13_ILi2ELi4ELi3EEES16_NST_INS5_IJS17_S1N_EEENS5_IJS1N_SC_EEEEEEENS4_39AutoVectorizingCopyWithAssumedAlignmentILi128EEENS4_14SM90_TMA_STOREES25_S27_S27_EEEvvEEEEvNT_6ParamsE)
        /*0008*/ 	.word	0x0000004f


	//----- nvinfo : EIATTR_FRAME_SIZE
	.align		4
.L_19:
        /*000c*/ 	.byte	0x04, 0x11
        /*000e*/ 	.short	(.L_21 - .L_20)
	.align		4
.L_20:
        /*0010*/ 	.word	index@($__internal_2_$__cuda_sm10x_tcgen05_guardrail_trap_unallocated_columns_being_dealloced)
        /*0014*/ 	.word	0x00000000


	//----- nvinfo : EIATTR_FRAME_SIZE
	.align		4
.L_21:
        /*0018*/ 	.byte	0x04, 0x11
        /*001a*/ 	.short	(.L_23 - .L_22)
	.align		4
.L_22:
        /*001c*/ 	.word	index@($__internal_1_$__cuda_sm10x_tcgen05_guardrail_trap_phase_invalid_during_alloc)
        /*0020*/ 	.word	0x00000000


	//----- nvinfo : EIATTR_FRAME_SIZE
	.align		4
.L_23:
        /*0024*/ 	.byte	0x04, 0x11
        /*0026*/ 	.short	(.L_25 - .L_24)
	.align		4
.L_24:
        /*0028*/ 	.word	index@($__internal_0_$__cuda_sm10x_tcgen05_guardrail_trap_col_being_dealloced_not_returned_by_alloc)
        /*002c*/ 	.word	0x00000000


	//----- nvinfo : EIATTR_FRAME_SIZE
	.align		4
.L_25:
        /*0030*/ 	.byte	0x04, 0x11
        /*0032*/ 	.short	(.L_27 - .L_26)
	.align		4
.L_26:
        /*0034*/ 	.word	index@(_ZN7cutlass13device_kernelINS_4gemm6kernel13GemmUniversalIN4cute5tupleIJiiiiEEENS1_10collective13CollectiveMmaINS1_35MainloopSm100TmaUmmaWarpSpecializedILi4ELi2ELi4ENS5_IJNS4_1CILi2EEESB_NSA_ILi1EEEEEEEENS5_IJNSA_ILi256EEENSA_ILi128EEENSA_ILi64EEEEEEfNS5_IJlSC_lEEEfSJ_NS4_8TiledMMAINS4_8MMA_AtomIJNS4_23SM100_MMA_TF32_2x1SM_SSINS_10tfloat32_tESN_fLi256ELi128ELNS4_4UMMA5MajorE0ELSP_0ELNSO_7ScaleInE0ELSQ_0EEEEEENS4_6LayoutINS5_IJSC_SC_SC_EEENS5_IJNSA_ILi0EEESV_SV_EEEEENS5_IJNS4_10UnderscoreESY_SY_EEEEENS4_28SM100_TMA_2SM_LOAD_MULTICASTENS4_14ComposedLayoutINS4_7SwizzleILi3ELi4ELi3EEENS4_18smem_ptr_flag_bitsILi32EEENST_INS5_IJNSA_ILi8EEENSA_ILi32EEEEEENS5_IJS18_SC_EEEEEEEvNS4_8identityENS4_18SM100_TMA_2SM_LOADES1C_vS1D_EENS_8epilogue10collective18CollectiveEpilogueINS1G_23Sm100TmaWarpSpecializedILi4ELi2ELi16ELb1ELb0EEEJNS5_IJSG_SG_SH_EEENS5_IJNST_ISG_SC_EENST_INSA_ILi16EEESC_EEEEEfSJ_fSJ_NS1G_6fusion15FusionCallbacksIS1K_NS1Q_17LinearCombinationIffffLNS_15FloatRoundStyleE2EEES1L_S1P_JEEENS4_5SM1004TMEM4LOAD26SM100_TMEM_LOAD_32dp32b16xENS4_13SM90_TMA_LOADENS12_INS13_ILi2ELi4ELi3EEES16_NST_INS5_IJS17_S1N_EEENS5_IJS1N_SC_EEEEEEENS4_39AutoVectorizingCopyWithAssumedAlignmentILi128EEENS4_14SM90_TMA_STOREES25_S27_S27_EEEvvEEEEvNT_6ParamsE)
        /*0038*/ 	.word	0x00000000


	//----- nvinfo : EIATTR_MIN_STACK_SIZE
	.align		4
.L_27:
        /*003c*/ 	.byte	0x04, 0x12
        /*003e*/ 	.short	(.L_29 - .L_28)
	.align		4
.L_28:
        /*0040*/ 	.word	index@(_ZN7cutlass13device_kernelINS_4gemm6kernel13GemmUniversalIN4cute5tupleIJiiiiEEENS1_10collective13CollectiveMmaINS1_35MainloopSm100TmaUmmaWarpSpecializedILi4ELi2ELi4ENS5_IJNS4_1CILi2EEESB_NSA_ILi1EEEEEEEENS5_IJNSA_ILi256EEENSA_ILi128EEENSA_ILi64EEEEEEfNS5_IJlSC_lEEEfSJ_NS4_8TiledMMAINS4_8MMA_AtomIJNS4_23SM100_MMA_TF32_2x1SM_SSINS_10tfloat32_tESN_fLi256ELi128ELNS4_4UMMA5MajorE0ELSP_0ELNSO_7ScaleInE0ELSQ_0EEEEEENS4_6LayoutINS5_IJSC_SC_SC_EEENS5_IJNSA_ILi0EEESV_SV_EEEEENS5_IJNS4_10UnderscoreESY_SY_EEEEENS4_28SM100_TMA_2SM_LOAD_MULTICASTENS4_14ComposedLayoutINS4_7SwizzleILi3ELi4ELi3EEENS4_18smem_ptr_flag_bitsILi32EEENST_INS5_IJNSA_ILi8EEENSA_ILi32EEEEEENS5_IJS18_SC_EEEEEEEvNS4_8identityENS4_18SM100_TMA_2SM_LOADES1C_vS1D_EENS_8epilogue10collective18CollectiveEpilogueINS1G_23Sm100TmaWarpSpecializedILi4ELi2ELi16ELb1ELb0EEEJNS5_IJSG_SG_SH_EEENS5_IJNST_ISG_SC_EENST_INSA_ILi16EEESC_EEEEEfSJ_fSJ_NS1G_6fusion15FusionCallbacksIS1K_NS1Q_17LinearCombinationIffffLNS_15FloatRoundStyleE2EEES1L_S1P_JEEENS4_5SM1004TMEM4LOAD26SM100_TMEM_LOAD_32dp32b16xENS4_13SM90_TMA_LOADENS12_INS13_ILi2ELi4ELi3EEES16_NST_INS5_IJS17_S1N_EEENS5_IJS1N_SC_EEEEEEENS4_39AutoVectorizingCopyWithAssumedAlignmentILi128EEENS4_14SM90_TMA_STOREES25_S27_S27_EEEvvEEEEvNT_6ParamsE)
        /*0044*/ 	.word	0x00000000
.L_29:


//--------------------- .nv.compat                --------------------------
	.section	.nv.compat,"",@"SHT_CUDA_COMPAT_INFO"
	.align	4
        /*0000*/ 	.byte	0x02, 0x09, 0x01, 0x00, 0x02, 0x02, 0x02, 0x00, 0x02, 0x05, 0x05, 0x00, 0x03, 0x07, 0x01, 0x01
        /*0010*/ 	.byte	0x02, 0x03, 0x01, 0x00, 0x02, 0x06, 0x01, 0x00, 0x04, 0x0b, 0x08, 0x00, 0x09, 0x00, 0x00, 0x00
        /*0020*/ 	.byte	0x00, 0x00, 0x00, 0x00


//--------------------- .nv.info._ZN7cutlass13device_kernelINS_4gemm6kernel13GemmUniversalIN4cute5tupleIJiiiiEEENS1_10collective13CollectiveMmaINS1_35MainloopSm100TmaUmmaWarpSpecializedILi4ELi2ELi4ENS5_IJNS4_1CILi2EEESB_NSA_ILi1EEEEEEEENS5_IJNSA_ILi256EEENSA_ILi128EEENSA_ILi64EEEEEEfNS5_IJlSC_lEEEfSJ_NS4_8TiledMMAINS4_8MMA_AtomIJNS4_23SM100_MMA_TF32_2x1SM_SSINS_10tfloat32_tESN_fLi256ELi128ELNS4_4UMMA5MajorE0ELSP_0ELNSO_7ScaleInE0ELSQ_0EEEEEENS4_6LayoutINS5_IJSC_SC_SC_EEENS5_IJNSA_ILi0EEESV_SV_EEEEENS5_IJNS4_10UnderscoreESY_SY_EEEEENS4_28SM100_TMA_2SM_LOAD_MULTICASTENS4_14ComposedLayoutINS4_7SwizzleILi3ELi4ELi3EEENS4_18smem_ptr_flag_bitsILi32EEENST_INS5_IJNSA_ILi8EEENSA_ILi32EEEEEENS5_IJS18_SC_EEEEEEEvNS4_8identityENS4_18SM100_TMA_2SM_LOADES1C_vS1D_EENS_8epilogue10collective18CollectiveEpilogueINS1G_23Sm100TmaWarpSpecializedILi4ELi2ELi16ELb1ELb0EEEJNS5_IJSG_SG_SH_EEENS5_IJNST_ISG_SC_EENST_INSA_ILi16EEESC_EEEEEfSJ_fSJ_NS1G_6fusion15FusionCallbacksIS1K_NS1Q_17LinearCombinationIffffLNS_15FloatRoundStyleE2EEES1L_S1P_JEEENS4_5SM1004TMEM4LOAD26SM100_TMEM_LOAD_32dp32b16xENS4_13SM90_TMA_LOADENS12_INS13_ILi2ELi4ELi3EEES16_NST_INS5_IJS17_S1N_EEENS5_IJS1N_SC_EEEEEEENS4_39AutoVectorizingCopyWithAssumedAlignmentILi128EEENS4_14SM90_TMA_STOREES25_S27_S27_EEEvvEEEEvNT_6ParamsE --------------------------
	.section	.nv.info._ZN7cutlass13device_kernelINS_4gemm6kernel13GemmUniversalIN4cute5tupleIJiiiiEEENS1_10collective13CollectiveMmaINS1_35MainloopSm100TmaUmmaWarpSpecializedILi4ELi2ELi4ENS5_IJNS4_1CILi2EEESB_NSA_ILi1EEEEEEEENS5_IJNSA_ILi256EEENSA_ILi128EEENSA_ILi64EEEEEEfNS5_IJlSC_lEEEfSJ_NS4_8TiledMMAINS4_8MMA_AtomIJNS4_23SM100_MMA_TF32_2x1SM_SSINS_10tfloat32_tESN_fLi256ELi128ELNS4_4UMMA5MajorE0ELSP_0ELNSO_7ScaleInE0ELSQ_0EEEEEENS4_6LayoutINS5_IJSC_SC_SC_EEENS5_IJNSA_ILi0EEESV_SV_EEEEENS5_IJNS4_10UnderscoreESY_SY_EEEEENS4_28SM100_TMA_2SM_LOAD_MULTICASTENS4_14ComposedLayoutINS4_7SwizzleILi3ELi4ELi3EEENS4_18smem_ptr_flag_bitsILi32EEENST_INS5_IJNSA_ILi8EEENSA_ILi32EEEEEENS5_IJS18_SC_EEEEEEEvNS4_8identityENS4_18SM100_TMA_2SM_LOADES1C_vS1D_EENS_8epilogue10collective18CollectiveEpilogueINS1G_23Sm100TmaWarpSpecializedILi4ELi2ELi16ELb1ELb0EEEJNS5_IJSG_SG_SH_EEENS5_IJNST_ISG_SC_EENST_INSA_ILi16EEESC_EEEEEfSJ_fSJ_NS1G_6fusion15FusionCallbacksIS1K_NS1Q_17LinearCombinationIffffLNS_15FloatRoundStyleE2EEES1L_S1P_JEEENS4_5SM1004TMEM4LOAD26SM100_TMEM_LOAD_32dp32b16xENS4_13SM90_TMA_LOADENS12_INS13_ILi2ELi4ELi3EEES16_NST_INS5_IJS17_S1N_EEENS5_IJS1N_SC_EEEEEEENS4_39AutoVectorizingCopyWithAssumedAlignmentILi128EEENS4_14SM90_TMA_STOREES25_S27_S27_EEEvvEEEEvNT_6ParamsE,"",@"SHT_CUDA_INFO"
	.sectionflags	@""
	.align	4


	//----- nvinfo : EIATTR_CUDA_API_VERSION
	.align		4
        /*0000*/ 	.byte	0x04, 0x37
        /*0002*/ 	.short	(.L_31 - .L_30)
.L_30:
        /*0004*/ 	.word	0x00000082


	//----- nvinfo : EIATTR_KPARAM_INFO
	.align		4
.L_31:
        /*0008*/ 	.byte	0x04, 0x17
        /*000a*/ 	.short	(.L_33 - .L_32)
.L_32:
        /*000c*/ 	.word	0x00000000
        /*0010*/ 	.short	0x0000
        /*0012*/ 	.short	0x0000
        /*0014*/ 	.byte	0x00, 0xf0, 0x01, 0x20


	//----- nvinfo : EIATTR_AT_ENTRY_FRAGMENTS
	.align		4
.L_33:
        /*0018*/ 	.byte	0x04, 0x4f
        /*001a*/ 	.short	(.L_35 - .L_34)


	//   ....[0]....
.L_34:
        /*001c*/ 	.word	0x00000007


	//----- nvinfo : EIATTR_RESERVED_SMEM_USED
	.align		4
.L_35:
        /*0020*/ 	.byte	0x01, 0x41
	.zero		2


	//----- nvinfo : EIATTR_SPARSE_MMA_MASK
	.align		4
        /*0024*/ 	.byte	0x03, 0x50
        /*0026*/ 	.short	0x0000


	//----- nvinfo : EIATTR_TCGEN05_2CTA_USED
	.align		4
        /*0028*/ 	.byte	0x01, 0x52
	.zero		2


	//----- nvinfo : EIATTR_MAXREG_COUNT
	.align		4
        /*002c*/ 	.byte	0x03, 0x1b
        /*002e*/ 	.short	0x00ff


	//----- nvinfo : EIATTR_NUM_BARRIERS
	.align		4
        /*0030*/ 	.byte	0x02, 0x4c
        /*0032*/ 	.byte	0x07
	.zero		1


	//----- nvinfo : EIATTR_EXTERNS
	.align		4
        /*0034*/ 	.byte	0x04, 0x0f
        /*0036*/ 	.short	(.L_37 - .L_36)


	//   ....[0]....
	.align		4
.L_36:
        /*0038*/ 	.word	index@(__assertfail)


	//----- nvinfo : EIATTR_MERCURY_ISA_VERSION
	.align		4
.L_37:
        /*003c*/ 	.byte	0x03, 0x5f
        /*003e*/ 	.short	0x0101


	//----- nvinfo : EIATTR_INT_WARP_WIDE_INSTR_OFFSETS
	.align		4
        /*0040*/ 	.byte	0x04, 0x31
        /*0042*/ 	.short	(.L_39 - .L_38)


	//   ....[0]....
.L_38:
        /*0044*/ 	.word	0x00000d70


	//   ....[1]....
        /*0048*/ 	.word	0x00000e10


	//   ....[2]....
        /*004c*/ 	.word	0x000046a0


	//   ....[3]....
        /*0050*/ 	.word	0x000046d0


	//   ....[4]....
        /*0054*/ 	.word	0x000046f0


	//   ....[5]....
        /*0058*/ 	.word	0x00005220


	//   ....[6]....
        /*005c*/ 	.word	0x00005280


	//   ....[7]....
        /*0060*/ 	.word	0x00005370


	//   ....[8]....
        /*0064*/ 	.word	0x000053e0


	//   ....[9]....
        /*0068*/ 	.word	0x000054d0


	//   ....[10]....
        /*006c*/ 	.word	0x00005540


	//   ....[11]....
        /*0070*/ 	.word	0x00005640


	//   ....[12]....
        /*0074*/ 	.word	0x000056b0


	//   ....[13]....
        /*0078*/ 	.word	0x000057c0


	//   ....[14]....
        /*007c*/ 	.word	0x00005840


	//   ....[15]....
        /*0080*/ 	.word	0x00005940


	//   ....[16]....
        /*0084*/ 	.word	0x000059c0


	//   ....[17]....
        /*0088*/ 	.word	0x00005ac0


	//   ....[18]....
        /*008c*/ 	.word	0x00005b40


	//   ....[19]....
        /*0090*/ 	.word	0x00005c30


	//   ....[20]....
        /*0094*/ 	.word	0x00005cc0


	//----- nvinfo : EIATTR_COOP_GROUP_MASK_REGIDS
	.align		4
.L_39:
        /*0098*/ 	.byte	0x04, 0x29
        /*009a*/ 	.short	(.L_41 - .L_40)


	//   ....[0]....
.L_40:
        /*009c*/ 	.word	0xffffffff


	//   ....[1]....
        /*00a0*/ 	.word	0xffffffff


	//   ....[2]....
        /*00a4*/ 	.word	0xffffffff


	//   ....[3]....
        /*00a8*/ 	.word	0xffffffff


	//   ....[4]....
        /*00ac*/ 	.word	0xffffffff


	//   ....[5]....
        /*00b0*/ 	.word	0xffffffff


	//   ....[6]....
        /*00b4*/ 	.word	0xffffffff


	//   ....[7]....
        /*00b8*/ 	.word	0xffffffff


	//   ....[8]....
        /*00bc*/ 	.word	0xffffffff


	//   ....[9]....
        /*00c0*/ 	.word	0xffffffff


	//   ....[10]....
        /*00c4*/ 	.word	0xffffffff


	//   ....[11]....
        /*00c8*/ 	.word	0xffffffff


	//   ....[12]....
        /*00cc*/ 	.word	0xffffffff


	//   ....[13]....
        /*00d0*/ 	.word	0xffffffff


	//----- nvinfo : EIATTR_COOP_GROUP_INSTR_OFFSETS
	.align		4
.L_41:
        /*00d4*/ 	.byte	0x04, 0x28
        /*00d6*/ 	.short	(.L_43 - .L_42)


	//   ....[0]....
.L_42:
        /*00d8*/ 	.word	0x000000b0


	//   ....[1]....
        /*00dc*/ 	.word	0x00000520


	//   ....[2]....
        /*00e0*/ 	.word	0x000006e0


	//   ....[3]....
        /*00e4*/ 	.word	0x00000870


	//   ....[4]....
        /*00e8*/ 	.word	0x00000960


	//   ....[5]....
        /*00ec*/ 	.word	0x00000ac0


	//   ....[6]....
        /*00f0*/ 	.word	0x00000c50


	//   ....[7]....
        /*00f4*/ 	.word	0x00000e90


	//   ....[8]....
        /*00f8*/ 	.word	0x00002400


	//   ....[9]....
        /*00fc*/ 	.word	0x000032c0


	//   ....[10]....
        /*0100*/ 	.word	0x00003790


	//   ....[11]....
        /*0104*/ 	.word	0x000037c0


	//   ....[12]....
        /*0108*/ 	.word	0x000045a0


	//   ....[13]....
        /*010c*/ 	.word	0x000047b0


	//----- nvinfo : EIATTR_VRC_CTA_INIT_COUNT
	.align		4
.L_43:
        /*0110*/ 	.byte	0x02, 0x4a
        /*0112*/ 	.byte	0x80
	.zero		1


	//----- nvinfo : EIATTR_SYSCALL_OFFSETS
	.align		4
        /*0114*/ 	.byte	0x04, 0x46
        /*0116*/ 	.short	(.L_45 - .L_44)


	//   ....[0]....
.L_44:
        /*0118*/ 	.word	0x00006950


	//   ....[1]....
        /*011c*/ 	.word	0x00006a40


	//   ....[2]....
        /*0120*/ 	.word	0x00007200


	//   ....[3]....
        /*0124*/ 	.word	0x00007980


	//   ....[4]....
        /*0128*/ 	.word	0x000080d0


	//   ....[5]....
        /*012c*/ 	.word	0x00008870


	//   ....[6]....
        /*0130*/ 	.word	0x00009010


	//   ....[7]....
        /*0134*/ 	.word	0x000097e0


	//   ....[8]....
        /*0138*/ 	.word	0x00009f80


	//   ....[9]....
        /*013c*/ 	.word	0x0000a6d0


	//----- nvinfo : EIATTR_MBARRIER_INSTR_OFFSETS
	.align		4
.L_45:
        /*0140*/ 	.byte	0x04, 0x39
        /*0142*/ 	.short	(.L_47 - .L_46)


	//   ....[0]....
.L_46:
        /*0144*/ 	.word	0x00000650
        /*0148*/ 	.word	0x000000ff
        /*014c*/ 	.word	0x00000000
        /*0150*/ 	.short	0x0100
        /*0152*/ 	.byte	0x04
	.zero		1


	//   ....[1]....
        /*0154*/ 	.word	0x00000660
        /*0158*/ 	.word	0x000000ff
        /*015c*/ 	.word	0x00000020
        /*0160*/ 	.short	0x0100
        /*0162*/ 	.byte	0x04
	.zero		1


	//   ....[2]....
        /*0164*/ 	.word	0x00000670
        /*0168*/ 	.word	0x000000ff
        /*016c*/ 	.word	0x00000008
        /*0170*/ 	.short	0x0100
        /*0172*/ 	.byte	0x04
	.zero		1


	//   ....[3]....
        /*0174*/ 	.word	0x00000680
        /*0178*/ 	.word	0x000000ff
        /*017c*/ 	.word	0x00000028
        /*0180*/ 	.short	0x0100
        /*0182*/ 	.byte	0x04
	.zero		1


	//   ....[4]....
        /*0184*/ 	.word	0x00000690
        /*0188*/ 	.word	0x000000ff
        /*018c*/ 	.word	0x00000010
        /*0190*/ 	.short	0x0100
        /*0192*/ 	.byte	0x04
	.zero		1


	//   ....[5]....
        /*0194*/ 	.word	0x000006a0
        /*0198*/ 	.word	0x000000ff
        /*019c*/ 	.word	0x00000030
        /*01a0*/ 	.short	0x0100
        /*01a2*/ 	.byte	0x04
	.zero		1


	//   ....[6]....
        /*01a4*/ 	.word	0x000006b0
        /*01a8*/ 	.word	0x000000ff
        /*01ac*/ 	.word	0x00000018
        /*01b0*/ 	.short	0x0100
        /*01b2*/ 	.byte	0x04
	.zero		1


	//   ....[7]....
        /*01b4*/ 	.word	0x000006c0
        /*01b8*/ 	.word	0x000000ff
        /*01bc*/ 	.word	0x00000038
        /*01c0*/ 	.short	0x0100
        /*01c2*/ 	.byte	0x04
	.zero		1


	//   ....[8]....
        /*01c4*/ 	.word	0x000007e0
        /*01c8*/ 	.word	0x000000ff
        /*01cc*/ 	.word	0x00000040
        /*01d0*/ 	.short	0x0100
        /*01d2*/ 	.byte	0x04
	.zero		1


	//   ....[9]....
        /*01d4*/ 	.word	0x000007f0
        /*01d8*/ 	.word	0x000000ff
        /*01dc*/ 	.word	0x00000060
        /*01e0*/ 	.short	0x0100
        /*01e2*/ 	.byte	0x04
	.zero		1


	//   ....[10]....
        /*01e4*/ 	.word	0x00000800
        /*01e8*/ 	.word	0x000000ff
        /*01ec*/ 	.word	0x00000048
        /*01f0*/ 	.short	0x0100
        /*01f2*/ 	.byte	0x04
	.zero		1


	//   ....[11]....
        /*01f4*/ 	.word	0x00000810
        /*01f8*/ 	.word	0x000000ff
        /*01fc*/ 	.word	0x00000068
        /*0200*/ 	.short	0x0100
        /*0202*/ 	.byte	0x04
	.zero		1


	//   ....[12]....
        /*0204*/ 	.word	0x00000820
        /*0208*/ 	.word	0x000000ff
        /*020c*/ 	.word	0x00000050
        /*0210*/ 	.short	0x0100
        /*0212*/ 	.byte	0x04
	.zero		1


	//   ....[13]....
        /*0214*/ 	.word	0x00000830
        /*0218*/ 	.word	0x000000ff
        /*021c*/ 	.word	0x00000070
        /*0220*/ 	.short	0x0100
        /*0222*/ 	.byte	0x04
	.zero		1


	//   ....[14]....
        /*0224*/ 	.word	0x00000840
        /*0228*/ 	.word	0x000000ff
        /*022c*/ 	.word	0x00000058
        /*0230*/ 	.short	0x0100
        /*0232*/ 	.byte	0x04
	.zero		1


	//   ....[15]....
        /*0234*/ 	.word	0x00000850
        /*0238*/ 	.word	0x000000ff
        /*023c*/ 	.word	0x00000078
        /*0240*/ 	.short	0x0100
        /*0242*/ 	.byte	0x04
	.zero		1


	//   ....[16]....
        /*0244*/ 	.word	0x00000930
        /*0248*/ 	.word	0x000000ff
        /*024c*/ 	.word	0x00000080
        /*0250*/ 	.short	0x0100
        /*0252*/ 	.byte	0x06
	.zero		1


	//   ....[17]....
        /*0254*/ 	.word	0x00000940
        /*0258*/ 	.word	0x000000ff
        /*025c*/ 	.word	0x00000088
        /*0260*/ 	.short	0x0100
        /*0262*/ 	.byte	0x06
	.zero		1


	//   ....[18]....
        /*0264*/ 	.word	0x00000a70
        /*0268*/ 	.word	0x000000ff
        /*026c*/ 	.word	0x00000090
        /*0270*/ 	.short	0x0100
        /*0272*/ 	.byte	0x06
	.zero		1


	//   ....[19]....
        /*0274*/ 	.word	0x00000a80
        /*0278*/ 	.word	0x000000ff
        /*027c*/ 	.word	0x000000a0
        /*0280*/ 	.short	0x0100
        /*0282*/ 	.byte	0x06
	.zero		1


	//   ....[20]....
        /*0284*/ 	.word	0x00000a90
        /*0288*/ 	.word	0x000000ff
        /*028c*/ 	.word	0x00000098
        /*0290*/ 	.short	0x0100
        /*0292*/ 	.byte	0x06
	.zero		1


	//   ....[21]....
        /*0294*/ 	.word	0x00000aa0
        /*0298*/ 	.word	0x000000ff
        /*029c*/ 	.word	0x000000a8
        /*02a0*/ 	.short	0x0100
        /*02a2*/ 	.byte	0x06
	.zero		1


	//   ....[22]....
        /*02a4*/ 	.word	0x00000bc0
        /*02a8*/ 	.word	0x000000ff
        /*02ac*/ 	.word	0x000000b0
        /*02b0*/ 	.short	0x0100
        /*02b2*/ 	.byte	0x04
	.zero		1


	//   ....[23]....
        /*02b4*/ 	.word	0x00000bd0
        /*02b8*/ 	.word	0x000000ff
        /*02bc*/ 	.word	0x000000d0
        /*02c0*/ 	.short	0x0100
        /*02c2*/ 	.byte	0x04
	.zero		1


	//   ....[24]....
        /*02c4*/ 	.word	0x00000be0
        /*02c8*/ 	.word	0x000000ff
        /*02cc*/ 	.word	0x000000b8
        /*02d0*/ 	.short	0x0100
        /*02d2*/ 	.byte	0x04
	.zero		1


	//   ....[25]....
        /*02d4*/ 	.word	0x00000bf0
        /*02d8*/ 	.word	0x000000ff
        /*02dc*/ 	.word	0x000000d8
        /*02e0*/ 	.short	0x0100
        /*02e2*/ 	.byte	0x04
	.zero		1


	//   ....[26]....
        /*02e4*/ 	.word	0x00000c00
        /*02e8*/ 	.word	0x000000ff
        /*02ec*/ 	.word	0x000000c0
        /*02f0*/ 	.short	0x0100
        /*02f2*/ 	.byte	0x04
	.zero		1


	//   ....[27]....
        /*02f4*/ 	.word	0x00000c10
        /*02f8*/ 	.word	0x000000ff
        /*02fc*/ 	.word	0x000000e0
        /*0300*/ 	.short	0x0100
        /*0302*/ 	.byte	0x04
	.zero		1


	//   ....[28]....
        /*0304*/ 	.word	0x00000c20
        /*0308*/ 	.word	0x000000ff
        /*030c*/ 	.word	0x000000c8
        /*0310*/ 	.short	0x0100
        /*0312*/ 	.byte	0x04
	.zero		1


	//   ....[29]....
        /*0314*/ 	.word	0x00000c30
        /*0318*/ 	.word	0x000000ff
        /*031c*/ 	.word	0x000000e8
        /*0320*/ 	.short	0x0100
        /*0322*/ 	.byte	0x04
	.zero		1


	//   ....[30]....
        /*0324*/ 	.word	0x00000d20
        /*0328*/ 	.word	0x000000ff
        /*032c*/ 	.word	0x000000f0
        /*0330*/ 	.short	0x0100
        /*0332*/ 	.byte	0x04
	.zero		1


	//   ....[31]....
        /*0334*/ 	.word	0x00000d30
        /*0338*/ 	.word	0x000000ff
        /*033c*/ 	.word	0x00000100
        /*0340*/ 	.short	0x0100
        /*0342*/ 	.byte	0x04
	.zero		1


	//   ....[32]....
        /*0344*/ 	.word	0x00000d40
        /*0348*/ 	.word	0x000000ff
        /*034c*/ 	.word	0x000000f8
        /*0350*/ 	.short	0x0100
        /*0352*/ 	.byte	0x04
	.zero		1


	//   ....[33]....
        /*0354*/ 	.word	0x00000d50
        /*0358*/ 	.word	0x000000ff
        /*035c*/ 	.word	0x00000108
        /*0360*/ 	.short	0x0100
        /*0362*/ 	.byte	0x04
	.zero		1


	//   ....[34]....
        /*0364*/ 	.word	0x00000e50
        /*0368*/ 	.word	0x000000ff
        /*036c*/ 	.word	0x00000110
        /*0370*/ 	.short	0x0100
        /*0372*/ 	.byte	0x06
	.zero		1


	//   ....[35]....
        /*0374*/ 	.word	0x00001a50
        /*0378*/ 	.word	0x00000000
        /*037c*/ 	.word	0x00000100
        /*0380*/ 	.short	0x010a
        /*0382*/ 	.byte	0xff
	.zero		1


	//   ....[36]....
        /*0384*/ 	.word	0x00001a80
        /*0388*/ 	.word	0x00000000
        /*038c*/ 	.word	0x000000f0
        /*0390*/ 	.short	0x0101
        /*0392*/ 	.byte	0xff
	.zero		1


	//   ....[37]....
        /*0394*/ 	.word	0x00001b40
        /*0398*/ 	.word	0x000000ff
        /*039c*/ 	.word	0x00000020
        /*03a0*/ 	.short	0x010a
        /*03a2*/ 	.byte	0x04
	.zero		1


	//   ....[38]....
        /*03a4*/ 	.word	0x00001c10
        /*03a8*/ 	.word	0x000000ff
        /*03ac*/ 	.word	0x00000020
        /*03b0*/ 	.short	0x010a
        /*03b2*/ 	.byte	0x21
	.zero		1


	//   ....[39]....
        /*03b4*/ 	.word	0x00001dc0
        /*03b8*/ 	.word	0x000000ff
        /*03bc*/ 	.word	0x00000020
        /*03c0*/ 	.short	0x010a
        /*03c2*/ 	.byte	0x05
	.zero		1


	//   ....[40]....
        /*03c4*/ 	.word	0x00001fa0
        /*03c8*/ 	.word	0x000000ff
        /*03cc*/ 	.word	0x00000088
        /*03d0*/ 	.short	0x0101
        /*03d2*/ 	.byte	0x0e
	.zero		1


	//   ....[41]....
        /*03d4*/ 	.word	0x00001fc0
        /*03d8*/ 	.word	0x000000ff
        /*03dc*/ 	.word	0x00000020
        /*03e0*/ 	.short	0x010a
        /*03e2*/ 	.byte	0x04
	.zero		1


	//   ....[42]....
        /*03e4*/ 	.word	0x00002040
        /*03e8*/ 	.word	0x000000ff
        /*03ec*/ 	.word	0x00000020
        /*03f0*/ 	.short	0x010a
        /*03f2*/ 	.byte	0x07
	.zero		1


	//   ....[43]....
        /*03f4*/ 	.word	0x00002180
        /*03f8*/ 	.word	0x000000ff
        /*03fc*/ 	.word	0x00000020
        /*0400*/ 	.short	0x010a
        /*0402*/ 	.byte	0x04
	.zero		1


	//   ....[44]....
        /*0404*/ 	.word	0x00002430
        /*0408*/ 	.word	0x00000003
        /*040c*/ 	.word	0x00000090
        /*0410*/ 	.short	0x010a
        /*0412*/ 	.byte	0xff
	.zero		1


	//   ....[45]....
        /*0414*/ 	.word	0x00002580
        /*0418*/ 	.word	0x00000000
        /*041c*/ 	.word	0x00000000
        /*0420*/ 	.short	0x0101
        /*0422*/ 	.byte	0xff
	.zero		1


	//   ....[46]....
        /*0424*/ 	.word	0x00002b40
        /*0428*/ 	.word	0x000000ff
        /*042c*/ 	.word	0x00000000
        /*0430*/ 	.short	0x010a
        /*0432*/ 	.byte	0x04
	.zero		1


	//   ....[47]....
        /*0434*/ 	.word	0x00002bd0
        /*0438*/ 	.word	0x000000ff
        /*043c*/ 	.word	0x00000000
        /*0440*/ 	.short	0x010a
        /*0442*/ 	.byte	0x05
	.zero		1


	//   ....[48]....
        /*0444*/ 	.word	0x00002c60
        /*0448*/ 	.word	0x000000ff
        /*044c*/ 	.word	0x00000000
        /*0450*/ 	.short	0x010a
        /*0452*/ 	.byte	0x05
	.zero		1


	//   ....[49]....
        /*0454*/ 	.word	0x00002d00
        /*0458*/ 	.word	0x00000000
        /*045c*/ 	.word	0x00000000
        /*0460*/ 	.short	0x010a
        /*0462*/ 	.byte	0xff
	.zero		1


	//   ....[50]....
        /*0464*/ 	.word	0x00002e20
        /*0468*/ 	.word	0x00000000
        /*046c*/ 	.word	0x000000f0
        /*0470*/ 	.short	0x010a
        /*0472*/ 	.byte	0xff
	.zero		1


	//   ....[51]....
        /*0474*/ 	.word	0x00002e90
        /*0478*/ 	.word	0x00000000
        /*047c*/ 	.word	0x00000000
        /*0480*/ 	.short	0x0101
        /*0482*/ 	.byte	0xff
	.zero		1


	//   ....[52]....
        /*0484*/ 	.word	0x00002eb0
        /*0488*/ 	.word	0x000000ff
        /*048c*/ 	.word	0x000000a0
        /*0490*/ 	.short	0x010a
        /*0492*/ 	.byte	0x04
	.zero		1


	//   ....[53]....
        /*0494*/ 	.word	0x00002fd0
        /*0498*/ 	.word	0x00000000
        /*049c*/ 	.word	0x00000090
        /*04a0*/ 	.short	0x010a
        /*04a2*/ 	.byte	0xff
	.zero		1


	//   ....[54]....
        /*04a4*/ 	.word	0x000030d0
        /*04a8*/ 	.word	0x00000000
        /*04ac*/ 	.word	0x00000000
        /*04b0*/ 	.short	0x0101
        /*04b2*/ 	.byte	0xff
	.zero		1


	//   ....[55]....
        /*04b4*/ 	.word	0x00003160
        /*04b8*/ 	.word	0x000000ff
        /*04bc*/ 	.word	0x000000a0
        /*04c0*/ 	.short	0x0106
        /*04c2*/ 	.byte	0x04
	.zero		1


	//   ....[56]....
        /*04c4*/ 	.word	0x00003180
        /*04c8*/ 	.word	0x000000ff
        /*04cc*/ 	.word	0x000000a0
        /*04d0*/ 	.short	0x010a
        /*04d2*/ 	.byte	0x04
	.zero		1


	//   ....[57]....
        /*04d4*/ 	.word	0x00003210
        /*04d8*/ 	.word	0x000000ff
        /*04dc*/ 	.word	0x000000a0
        /*04e0*/ 	.short	0x0106
        /*04e2*/ 	.byte	0x07
	.zero		1


	//   ....[58]....
        /*04e4*/ 	.word	0x00003250
        /*04e8*/ 	.word	0x00000000
        /*04ec*/ 	.word	0x000000a0
        /*04f0*/ 	.short	0x010a
        /*04f2*/ 	.byte	0xff
	.zero		1


	//   ....[59]....
        /*04f4*/ 	.word	0x00003490
        /*04f8*/ 	.word	0x000000ff
        /*04fc*/ 	.word	0x00000008
        /*0500*/ 	.short	0x010a
        /*0502*/ 	.byte	0x05
	.zero		1


	//   ....[60]....
        /*0504*/ 	.word	0x000034b0
        /*0508*/ 	.word	0x000000ff
        /*050c*/ 	.word	0x00000008
        /*0510*/ 	.short	0x010a
        /*0512*/ 	.byte	0x05
	.zero		1


	//   ....[61]....
        /*0514*/ 	.word	0x00003640
        /*0518*/ 	.word	0x000000ff
        /*051c*/ 	.word	0x00000008
        /*0520*/ 	.short	0x010a
        /*0522*/ 	.byte	0x05
	.zero		1


	//   ....[62]....
        /*0524*/ 	.word	0x00003660
        /*0528*/ 	.word	0x000000ff
        /*052c*/ 	.word	0x00000008
        /*0530*/ 	.short	0x010a
        /*0532*/ 	.byte	0x05
	.zero		1


	//   ....[63]....
        /*0534*/ 	.word	0x00003720
        /*0538*/ 	.word	0x000000ff
        /*053c*/ 	.word	0x00000000
        /*0540*/ 	.short	0x0101
        /*0542*/ 	.byte	0x04
	.zero		1


	//   ....[64]....
        /*0544*/ 	.word	0x00003ae0
        /*0548*/ 	.word	0x00000000
        /*054c*/ 	.word	0x00000090
        /*0550*/ 	.short	0x010a
        /*0552*/ 	.byte	0xff
	.zero		1


	//   ....[65]....
        /*0554*/ 	.word	0x00003ba0
        /*0558*/ 	.word	0x00000000
        /*055c*/ 	.word	0x00000000
        /*0560*/ 	.short	0x0101
        /*0562*/ 	.byte	0xff
	.zero		1


	//   ....[66]....
        /*0564*/ 	.word	0x00003c60
        /*0568*/ 	.word	0x000000ff
        /*056c*/ 	.word	0x00000000
        /*0570*/ 	.short	0x010a
        /*0572*/ 	.byte	0x04
	.zero		1


	//   ....[67]....
        /*0574*/ 	.word	0x00003c70
        /*0578*/ 	.word	0x000000ff
        /*057c*/ 	.word	0x000000d0
        /*0580*/ 	.short	0x010a
        /*0582*/ 	.byte	0x2e
	.zero		1


	//   ....[68]....
        /*0584*/ 	.word	0x00003d20
        /*0588*/ 	.word	0x000000ff
        /*058c*/ 	.word	0x00000000
        /*0590*/ 	.short	0x010a
        /*0592*/ 	.byte	0x07
	.zero		1


	//   ....[69]....
        /*0594*/ 	.word	0x00003e50
        /*0598*/ 	.word	0x000000ff
        /*059c*/ 	.word	0x00000000
        /*05a0*/ 	.short	0x010a
        /*05a2*/ 	.byte	0x04
	.zero		1


	//   ....[70]....
        /*05a4*/ 	.word	0x00004290
        /*05a8*/ 	.word	0x000000ff
        /*05ac*/ 	.word	0x00000000
        /*05b0*/ 	.short	0x010a
        /*05b2*/ 	.byte	0x04
	.zero		1


	//   ....[71]....
        /*05b4*/ 	.word	0x00004320
        /*05b8*/ 	.word	0x000000ff
        /*05bc*/ 	.word	0x00000000
        /*05c0*/ 	.short	0x010a
        /*05c2*/ 	.byte	0x05
	.zero		1


	//   ....[72]....
        /*05c4*/ 	.word	0x000043b0
        /*05c8*/ 	.word	0x000000ff
        /*05cc*/ 	.word	0x00000000
        /*05d0*/ 	.short	0x010a
        /*05d2*/ 	.byte	0x05
	.zero		1


	//   ....[73]....
        /*05d4*/ 	.word	0x00004450
        /*05d8*/ 	.word	0x00000000
        /*05dc*/ 	.word	0x00000000
        /*05e0*/ 	.short	0x010a
        /*05e2*/ 	.byte	0xff
	.zero		1


	//   ....[74]....
        /*05e4*/ 	.word	0x00004490
        /*05e8*/ 	.word	0x00000000
        /*05ec*/ 	.word	0x00000000
        /*05f0*/ 	.short	0x010a
        /*05f2*/ 	.byte	0xff
	.zero		1


	//   ....[75]....
        /*05f4*/ 	.word	0x00004500
        /*05f8*/ 	.word	0x000000ff
        /*05fc*/ 	.word	0x00000000
        /*0600*/ 	.short	0x0101
        /*0602*/ 	.byte	0x04
	.zero		1


	//   ....[76]....
        /*0604*/ 	.word	0x00004540
        /*0608*/ 	.word	0x000000ff
        /*060c*/ 	.word	0x00000110
        /*0610*/ 	.short	0x010a
        /*0612*/ 	.byte	0x29
	.zero		1


	//   ....[77]....
        /*0614*/ 	.word	0x00004590
        /*0618*/ 	.word	0x000000ff
        /*061c*/ 	.word	0x00000000
        /*0620*/ 	.short	0x0101
        /*0622*/ 	.byte	0x04
	.zero		1


	//   ....[78]....
        /*0624*/ 	.word	0x00004a10
        /*0628*/ 	.word	0x0000000c
        /*062c*/ 	.word	0x00000090
        /*0630*/ 	.short	0x010a
        /*0632*/ 	.byte	0xff
	.zero		1


	//   ....[79]....
        /*0634*/ 	.word	0x00004b80
        /*0638*/ 	.word	0x00000000
        /*063c*/ 	.word	0x00000000
        /*0640*/ 	.short	0x0101
        /*0642*/ 	.byte	0xff
	.zero		1


	//   ....[80]....
        /*0644*/ 	.word	0x00005020
        /*0648*/ 	.word	0x000000ff
        /*064c*/ 	.word	0x00000088
        /*0650*/ 	.short	0x010a
        /*0652*/ 	.byte	0x15
	.zero		1


	//   ....[81]....
        /*0654*/ 	.word	0x000051a0
        /*0658*/ 	.word	0x000000ff
        /*065c*/ 	.word	0x00000060
        /*0660*/ 	.short	0x010a
        /*0662*/ 	.byte	0x15
	.zero		1


	//   ....[82]....
        /*0664*/ 	.word	0x00005320
        /*0668*/ 	.word	0x000000ff
        /*066c*/ 	.word	0x00000040
        /*0670*/ 	.short	0x010b
        /*0672*/ 	.byte	0x15
	.zero		1


	//   ....[83]....
        /*0674*/ 	.word	0x00005330
        /*0678*/ 	.word	0x000000ff
        /*067c*/ 	.word	0x00000000
        /*0680*/ 	.short	0x0101
        /*0682*/ 	.byte	0x06
	.zero		1


	//   ....[84]....
        /*0684*/ 	.word	0x00005340
        /*0688*/ 	.word	0x000000ff
        /*068c*/ 	.word	0x00000068
        /*0690*/ 	.short	0x010a
        /*0692*/ 	.byte	0x15
	.zero		1


	//   ....[85]....
        /*0694*/ 	.word	0x00005480
        /*0698*/ 	.word	0x000000ff
        /*069c*/ 	.word	0x00000048
        /*06a0*/ 	.short	0x010b
        /*06a2*/ 	.byte	0x15
	.zero		1


	//   ....[86]....
        /*06a4*/ 	.word	0x00005490
        /*06a8*/ 	.word	0x000000ff
        /*06ac*/ 	.word	0x00000000
        /*06b0*/ 	.short	0x0101
        /*06b2*/ 	.byte	0x07
	.zero		1


	//   ....[87]....
        /*06b4*/ 	.word	0x000054a0
        /*06b8*/ 	.word	0x000000ff
        /*06bc*/ 	.word	0x00000070
        /*06c0*/ 	.short	0x010a
        /*06c2*/ 	.byte	0x15
	.zero		1


	//   ....[88]....
        /*06c4*/ 	.word	0x000055f0
        /*06c8*/ 	.word	0x000000ff
        /*06cc*/ 	.word	0x00000050
        /*06d0*/ 	.short	0x010b
        /*06d2*/ 	.byte	0x15
	.zero		1


	//   ....[89]....
        /*06d4*/ 	.word	0x00005600
        /*06d8*/ 	.word	0x000000ff
        /*06dc*/ 	.word	0x00000000
        /*06e0*/ 	.short	0x0101
        /*06e2*/ 	.byte	0x1d
	.zero		1


	//   ....[90]....
        /*06e4*/ 	.word	0x00005610
        /*06e8*/ 	.word	0x000000ff
        /*06ec*/ 	.word	0x00000078
        /*06f0*/ 	.short	0x010a
        /*06f2*/ 	.byte	0x15
	.zero		1


	//   ....[91]....
        /*06f4*/ 	.word	0x00005770
        /*06f8*/ 	.word	0x000000ff
        /*06fc*/ 	.word	0x00000058
        /*0700*/ 	.short	0x010b
        /*0702*/ 	.byte	0x15
	.zero		1


	//   ....[92]....
        /*0704*/ 	.word	0x00005780
        /*0708*/ 	.word	0x000000ff
        /*070c*/ 	.word	0x00000000
        /*0710*/ 	.short	0x0101
        /*0712*/ 	.byte	0x18
	.zero		1


	//   ....[93]....
        /*0714*/ 	.word	0x00005790
        /*0718*/ 	.word	0x000000ff
        /*071c*/ 	.word	0x00000060
        /*0720*/ 	.short	0x010a
        /*0722*/ 	.byte	0x15
	.zero		1


	//   ....[94]....
        /*0724*/ 	.word	0x000058f0
        /*0728*/ 	.word	0x000000ff
        /*072c*/ 	.word	0x00000040
        /*0730*/ 	.short	0x010b
        /*0732*/ 	.byte	0x15
	.zero		1


	//   ....[95]....
        /*0734*/ 	.word	0x00005900
        /*0738*/ 	.word	0x000000ff
        /*073c*/ 	.word	0x00000000
        /*0740*/ 	.short	0x0101
        /*0742*/ 	.byte	0x06
	.zero		1


	//   ....[96]....
        /*0744*/ 	.word	0x00005910
        /*0748*/ 	.word	0x000000ff
        /*074c*/ 	.word	0x00000068
        /*0750*/ 	.short	0x010a
        /*0752*/ 	.byte	0x15
	.zero		1


	//   ....[97]....
        /*0754*/ 	.word	0x00005a70
        /*0758*/ 	.word	0x000000ff
        /*075c*/ 	.word	0x00000048
        /*0760*/ 	.short	0x010b
        /*0762*/ 	.byte	0x15
	.zero		1


	//   ....[98]....
        /*0764*/ 	.word	0x00005a80
        /*0768*/ 	.word	0x000000ff
        /*076c*/ 	.word	0x00000000
        /*0770*/ 	.short	0x0101
        /*0772*/ 	.byte	0x07
	.zero		1


	//   ....[99]....
        /*0774*/ 	.word	0x00005a90
        /*0778*/ 	.word	0x000000ff
        /*077c*/ 	.word	0x00000070
        /*0780*/ 	.short	0x010a
        /*0782*/ 	.byte	0x15
	.zero		1


	//   ....[100]....
        /*0784*/ 	.word	0x00005be0
        /*0788*/ 	.word	0x000000ff
        /*078c*/ 	.word	0x00000050
        /*0790*/ 	.short	0x010b
        /*0792*/ 	.byte	0x15
	.zero		1


	//   ....[101]....
        /*0794*/ 	.word	0x00005bf0
        /*0798*/ 	.word	0x000000ff
        /*079c*/ 	.word	0x00000000
        /*07a0*/ 	.short	0x0101
        /*07a2*/ 	.byte	0x1d
	.zero		1


	//   ....[102]....
        /*07a4*/ 	.word	0x00005c00
        /*07a8*/ 	.word	0x000000ff
        /*07ac*/ 	.word	0x00000078
        /*07b0*/ 	.short	0x010a
        /*07b2*/ 	.byte	0x15
	.zero		1


	//   ....[103]....
        /*07b4*/ 	.word	0x00005df0
        /*07b8*/ 	.word	0x000000ff
        /*07bc*/ 	.word	0x00000058
        /*07c0*/ 	.short	0x010b
        /*07c2*/ 	.byte	0x15
	.zero		1


	//   ....[104]....
        /*07c4*/ 	.word	0x00005e00
        /*07c8*/ 	.word	0x000000ff
        /*07cc*/ 	.word	0x00000000
        /*07d0*/ 	.short	0x0101
        /*07d2*/ 	.byte	0x18
	.zero		1


	//   ....[105]....
        /*07d4*/ 	.word	0x00005e20
        /*07d8*/ 	.word	0x000000ff
        /*07dc*/ 	.word	0x00000060
        /*07e0*/ 	.short	0x010a
        /*07e2*/ 	.byte	0x15
	.zero		1


	//   ....[106]....
        /*07e4*/ 	.word	0x00005e40
        /*07e8*/ 	.word	0x000000ff
        /*07ec*/ 	.word	0x00000068
        /*07f0*/ 	.short	0x010a
        /*07f2*/ 	.byte	0x15
	.zero		1


	//   ....[107]....
        /*07f4*/ 	.word	0x00005e60
        /*07f8*/ 	.word	0x000000ff
        /*07fc*/ 	.word	0x00000070
        /*0800*/ 	.short	0x010a
        /*0802*/ 	.byte	0x15
	.zero		1


	//   ....[108]....
        /*0804*/ 	.word	0x00005eb0
        /*0808*/ 	.word	0x00000002
        /*080c*/ 	.word	0x00000078
        /*0810*/ 	.short	0x010a
        /*0812*/ 	.byte	0xff
	.zero		1


	//   ....[109]....
        /*0814*/ 	.word	0x000061c0
        /*0818*/ 	.word	0x00000000
        /*081c*/ 	.word	0x00000090
        /*0820*/ 	.short	0x010a
        /*0822*/ 	.byte	0xff
	.zero		1


	//   ....[110]....
        /*0824*/ 	.word	0x00006290
        /*0828*/ 	.word	0x00000000
        /*082c*/ 	.word	0x00000000
        /*0830*/ 	.short	0x0101
        /*0832*/ 	.byte	0xff
	.zero		1


	//   ....[111]....
        /*0834*/ 	.word	0x00006ed0
        /*0838*/ 	.word	0x000000ff
        /*083c*/ 	.word	0x00000040
        /*0840*/ 	.short	0x010a
        /*0842*/ 	.byte	0x2b
	.zero		1


	//   ....[112]....
        /*0844*/ 	.word	0x00006f00
        /*0848*/ 	.word	0x00000048
        /*084c*/ 	.word	0x000000b0
        /*0850*/ 	.short	0x010a
        /*0852*/ 	.byte	0xff
	.zero		1


	//   ....[113]....
        /*0854*/ 	.word	0x00006ff0
        /*0858*/ 	.word	0x000000ff
        /*085c*/ 	.word	0x00000040
        /*0860*/ 	.short	0x010a
        /*0862*/ 	.byte	0x2b
	.zero		1


	//   ....[114]....
        /*0864*/ 	.word	0x000070e0
        /*0868*/ 	.word	0x00000048
        /*086c*/ 	.word	0x000000b0
        /*0870*/ 	.short	0x010a
        /*0872*/ 	.byte	0xff
	.zero		1


	//   ....[115]....
        /*0874*/ 	.word	0x000076b0
        /*0878*/ 	.word	0x00000000
        /*087c*/ 	.word	0x00000000
        /*0880*/ 	.short	0x0101
        /*0882*/ 	.byte	0xff
	.zero		1


	//   ....[116]....
        /*0884*/ 	.word	0x000076c0
        /*0888*/ 	.word	0x00000002
        /*088c*/ 	.word	0x00000040
        /*0890*/ 	.short	0x010a
        /*0892*/ 	.byte	0xff
	.zero		1


	//   ....[117]....
        /*0894*/ 	.word	0x000077a0
        /*0898*/ 	.word	0x00000002
        /*089c*/ 	.word	0x00000040
        /*08a0*/ 	.short	0x010a
        /*08a2*/ 	.byte	0xff
	.zero		1


	//   ....[118]....
        /*08a4*/ 	.word	0x00007e00
        /*08a8*/ 	.word	0x00000010
        /*08ac*/ 	.word	0x00000000
        /*08b0*/ 	.short	0x0101
        /*08b2*/ 	.byte	0xff
	.zero		1


	//   ....[119]....
        /*08b4*/ 	.word	0x00007e20
        /*08b8*/ 	.word	0x00000000
        /*08bc*/ 	.word	0x00000040
        /*08c0*/ 	.short	0x010a
        /*08c2*/ 	.byte	0xff
	.zero		1


	//   ....[120]....
        /*08c4*/ 	.word	0x00007ef0
        /*08c8*/ 	.word	0x00000000
        /*08cc*/ 	.word	0x00000040
        /*08d0*/ 	.short	0x010a
        /*08d2*/ 	.byte	0xff
	.zero		1


	//   ....[121]....
        /*08d4*/ 	.word	0x00008560
        /*08d8*/ 	.word	0x00000010
        /*08dc*/ 	.word	0x00000000
        /*08e0*/ 	.short	0x0101
        /*08e2*/ 	.byte	0xff
	.zero		1


	//   ....[122]....
        /*08e4*/ 	.word	0x00008580
        /*08e8*/ 	.word	0x00000000
        /*08ec*/ 	.word	0x00000040
        /*08f0*/ 	.short	0x010a
        /*08f2*/ 	.byte	0xff
	.zero		1


	//   ....[123]....
        /*08f4*/ 	.word	0x00008650
        /*08f8*/ 	.word	0x00000000
        /*08fc*/ 	.word	0x00000040
        /*0900*/ 	.short	0x010a
        /*0902*/ 	.byte	0xff
	.zero		1


	//   ....[124]....
        /*0904*/ 	.word	0x00008cf0
        /*0908*/ 	.word	0x00000010
        /*090c*/ 	.word	0x00000000
        /*0910*/ 	.short	0x0101
        /*0912*/ 	.byte	0xff
	.zero		1


	//   ....[125]....
        /*0914*/ 	.word	0x00008d10
        /*0918*/ 	.word	0x00000000
        /*091c*/ 	.word	0x00000040
        /*0920*/ 	.short	0x010a
        /*0922*/ 	.byte	0xff
	.zero		1


	//   ....[126]....
        /*0924*/ 	.word	0x00008de0
        /*0928*/ 	.word	0x00000000
        /*092c*/ 	.word	0x00000040
        /*0930*/ 	.short	0x010a
        /*0932*/ 	.byte	0xff
	.zero		1


	//   ....[127]....
        /*0934*/ 	.word	0x000094c0
        /*0938*/ 	.word	0x00000010
        /*093c*/ 	.word	0x00000000
        /*0940*/ 	.short	0x0101
        /*0942*/ 	.byte	0xff
	.zero		1


	//   ....[128]....
        /*0944*/ 	.word	0x000094e0
        /*0948*/ 	.word	0x00000000
        /*094c*/ 	.word	0x00000040
        /*0950*/ 	.short	0x010a
        /*0952*/ 	.byte	0xff
	.zero		1


	//   ....[129]....
        /*0954*/ 	.word	0x000095b0
        /*0958*/ 	.word	0x00000000
        /*095c*/ 	.word	0x00000040
        /*0960*/ 	.short	0x010a
        /*0962*/ 	.byte	0xff
	.zero		1


	//   ....[130]....
        /*0964*/ 	.word	0x00009c60
        /*0968*/ 	.word	0x00000010
        /*096c*/ 	.word	0x00000000
        /*0970*/ 	.short	0x0101
        /*0972*/ 	.byte	0xff
	.zero		1


	//   ....[131]....
        /*0974*/ 	.word	0x00009c80
        /*0978*/ 	.word	0x00000000
        /*097c*/ 	.word	0x00000040
        /*0980*/ 	.short	0x010a
        /*0982*/ 	.byte	0xff
	.zero		1


	//   ....[132]....
        /*0984*/ 	.word	0x00009d50
        /*0988*/ 	.word	0x00000000
        /*098c*/ 	.word	0x00000040
        /*0990*/ 	.short	0x010a
        /*0992*/ 	.byte	0xff
	.zero		1


	//   ....[133]....
        /*0994*/ 	.word	0x0000a400
        /*0998*/ 	.word	0x00000010
        /*099c*/ 	.word	0x00000000
        /*09a0*/ 	.short	0x0101
        /*09a2*/ 	.byte	0xff
	.zero		1


	//   ....[134]....
        /*09a4*/ 	.word	0x0000a420
        /*09a8*/ 	.word	0x00000000
        /*09ac*/ 	.word	0x00000040
        /*09b0*/ 	.short	0x010a
        /*09b2*/ 	.byte	0xff
	.zero		1


	//   ....[135]....
        /*09b4*/ 	.word	0x0000a4f0
        /*09b8*/ 	.word	0x00000000
        /*09bc*/ 	.word	0x00000040
        /*09c0*/ 	.short	0x010a
        /*09c2*/ 	.byte	0xff
	.zero		1


	//   ....[136]....
        /*09c4*/ 	.word	0x0000a760
        /*09c8*/ 	.word	0x00000048
        /*09cc*/ 	.word	0x00000000
        /*09d0*/ 	.short	0x0101
        /*09d2*/ 	.byte	0xff
	.zero		1


	//   ....[137]....
        /*09d4*/ 	.word	0x0000aba0
        /*09d8*/ 	.word	0x00000000
        /*09dc*/ 	.word	0x00000000
        /*09e0*/ 	.short	0x0101
        /*09e2*/ 	.byte	0xff
	.zero		1


	//   ....[138]....
        /*09e4*/ 	.word	0x0000ae50
        /*09e8*/ 	.word	0x000000ff
        /*09ec*/ 	.word	0x00000000
        /*09f0*/ 	.short	0x0101
        /*09f2*/ 	.byte	0x04
	.zero		1


	//   ....[139]....
        /*09f4*/ 	.word	0x0000ae70
        /*09f8*/ 	.word	0x00000000
        /*09fc*/ 	.word	0x00000100
        /*0a00*/ 	.short	0x010a
        /*0a02*/ 	.byte	0xff
	.zero		1


	//   ....[140]....
        /*0a04*/ 	.word	0x0000aed0
        /*0a08*/ 	.word	0x00000000
        /*0a0c*/ 	.word	0x00000020
        /*0a10*/ 	.short	0x010a
        /*0a12*/ 	.byte	0xff
	.zero		1


	//   ....[141]....
        /*0a14*/ 	.word	0x0000af30
        /*0a18*/ 	.word	0x00000000
        /*0a1c*/ 	.word	0x00000020
        /*0a20*/ 	.short	0x010a
        /*0a22*/ 	.byte	0xff
	.zero		1


	//   ....[142]....
        /*0a24*/ 	.word	0x0000af80
        /*0a28*/ 	.word	0x00000003
        /*0a2c*/ 	.word	0x00000090
        /*0a30*/ 	.short	0x010a
        /*0a32*/ 	.byte	0xff
	.zero		1


	//   ....[143]....
        /*0a34*/ 	.word	0x0000afe0
        /*0a38*/ 	.word	0x00000000
        /*0a3c*/ 	.word	0x00000000
        /*0a40*/ 	.short	0x010a
        /*0a42*/ 	.byte	0xff
	.zero		1


	//   ....[144]....
        /*0a44*/ 	.word	0x0000b040
        /*0a48*/ 	.word	0x00000000
        /*0a4c*/ 	.word	0x00000000
        /*0a50*/ 	.short	0x010a
        /*0a52*/ 	.byte	0xff
	.zero		1


	//   ....[145]....
        /*0a54*/ 	.word	0x0000b0a0
        /*0a58*/ 	.word	0x00000000
        /*0a5c*/ 	.word	0x00000000
        /*0a60*/ 	.short	0x010a
        /*0a62*/ 	.byte	0xff
	.zero		1


	//   ....[146]....
        /*0a64*/ 	.word	0x0000b0f0
        /*0a68*/ 	.word	0x00000000
        /*0a6c*/ 	.word	0x000000f0
        /*0a70*/ 	.short	0x010a
        /*0a72*/ 	.byte	0xff
	.zero		1


	//   ....[147]....
        /*0a74*/ 	.word	0x0000b150
        /*0a78*/ 	.word	0x00000000
        /*0a7c*/ 	.word	0x000000a0
        /*0a80*/ 	.short	0x010a
        /*0a82*/ 	.byte	0xff
	.zero		1


	//   ....[148]....
        /*0a84*/ 	.word	0x0000b1a0
        /*0a88*/ 	.word	0x00000000
        /*0a8c*/ 	.word	0x00000090
        /*0a90*/ 	.short	0x010a
        /*0a92*/ 	.byte	0xff
	.zero		1


	//   ....[149]....
        /*0a94*/ 	.word	0x0000b200
        /*0a98*/ 	.word	0x00000000
        /*0a9c*/ 	.word	0x000000a0
        /*0aa0*/ 	.short	0x010a
        /*0aa2*/ 	.byte	0xff
	.zero		1


	//   ....[150]....
        /*0aa4*/ 	.word	0x0000b260
        /*0aa8*/ 	.word	0x00000005
        /*0aac*/ 	.word	0x00000008
        /*0ab0*/ 	.short	0x010a
        /*0ab2*/ 	.byte	0xff
	.zero		1


	//   ....[151]....
        /*0ab4*/ 	.word	0x0000b350
        /*0ab8*/ 	.word	0x00000003
        /*0abc*/ 	.word	0x00000008
        /*0ac0*/ 	.short	0x010a
        /*0ac2*/ 	.byte	0xff
	.zero		1


	//   ....[152]....
        /*0ac4*/ 	.word	0x0000b3a0
        /*0ac8*/ 	.word	0x00000000
        /*0acc*/ 	.word	0x00000090
        /*0ad0*/ 	.short	0x010a
        /*0ad2*/ 	.byte	0xff
	.zero		1


	//   ....[153]....
        /*0ad4*/ 	.word	0x0000b400
        /*0ad8*/ 	.word	0x00000000
        /*0adc*/ 	.word	0x000000d0
        /*0ae0*/ 	.short	0x010a
        /*0ae2*/ 	.byte	0xff
	.zero		1


	//   ....[154]....
        /*0ae4*/ 	.word	0x0000b460
        /*0ae8*/ 	.word	0x00000000
        /*0aec*/ 	.word	0x00000000
        /*0af0*/ 	.short	0x010a
        /*0af2*/ 	.byte	0xff
	.zero		1


	//   ....[155]....
        /*0af4*/ 	.word	0x0000b4c0
        /*0af8*/ 	.word	0x00000000
        /*0afc*/ 	.word	0x00000000
        /*0b00*/ 	.short	0x010a
        /*0b02*/ 	.byte	0xff
	.zero		1


	//   ....[156]....
        /*0b04*/ 	.word	0x0000b520
        /*0b08*/ 	.word	0x00000000
        /*0b0c*/ 	.word	0x00000000
        /*0b10*/ 	.short	0x010a
        /*0b12*/ 	.byte	0xff
	.zero		1


	//   ....[157]....
        /*0b14*/ 	.word	0x0000b580
        /*0b18*/ 	.word	0x00000000
        /*0b1c*/ 	.word	0x00000000
        /*0b20*/ 	.short	0x010a
        /*0b22*/ 	.byte	0xff
	.zero		1


	//   ....[158]....
        /*0b24*/ 	.word	0x0000b5e0
        /*0b28*/ 	.word	0x00000000
        /*0b2c*/ 	.word	0x00000110
        /*0b30*/ 	.short	0x010a
        /*0b32*/ 	.byte	0xff
	.zero		1


	//   ....[159]....
        /*0b34*/ 	.word	0x0000b630
        /*0b38*/ 	.word	0x0000000c
        /*0b3c*/ 	.word	0x00000090
        /*0b40*/ 	.short	0x010a
        /*0b42*/ 	.byte	0xff
	.zero		1


	//   ....[160]....
        /*0b44*/ 	.word	0x0000b690
        /*0b48*/ 	.word	0x00000000
        /*0b4c*/ 	.word	0x00000088
        /*0b50*/ 	.short	0x010a
        /*0b52*/ 	.byte	0xff
	.zero		1


	//   ....[161]....
        /*0b54*/ 	.word	0x0000b6f0
        /*0b58*/ 	.word	0x00000000
        /*0b5c*/ 	.word	0x00000060
        /*0b60*/ 	.short	0x010a
        /*0b62*/ 	.byte	0xff
	.zero		1


	//   ....[162]....
        /*0b64*/ 	.word	0x0000b750
        /*0b68*/ 	.word	0x00000000
        /*0b6c*/ 	.word	0x00000068
        /*0b70*/ 	.short	0x010a
        /*0b72*/ 	.byte	0xff
	.zero		1


	//   ....[163]....
        /*0b74*/ 	.word	0x0000b7b0
        /*0b78*/ 	.word	0x00000000
        /*0b7c*/ 	.word	0x00000070
        /*0b80*/ 	.short	0x010a
        /*0b82*/ 	.byte	0xff
	.zero		1


	//   ....[164]....
        /*0b84*/ 	.word	0x0000b810
        /*0b88*/ 	.word	0x00000000
        /*0b8c*/ 	.word	0x00000078
        /*0b90*/ 	.short	0x010a
        /*0b92*/ 	.byte	0xff
	.zero		1


	//   ....[165]....
        /*0b94*/ 	.word	0x0000b870
        /*0b98*/ 	.word	0x00000000
        /*0b9c*/ 	.word	0x00000060
        /*0ba0*/ 	.short	0x010a
        /*0ba2*/ 	.byte	0xff
	.zero		1


	//   ....[166]....
        /*0ba4*/ 	.word	0x0000b8d0
        /*0ba8*/ 	.word	0x00000000
        /*0bac*/ 	.word	0x00000068
        /*0bb0*/ 	.short	0x010a
        /*0bb2*/ 	.byte	0xff
	.zero		1


	//   ....[167]....
        /*0bb4*/ 	.word	0x0000b930
        /*0bb8*/ 	.word	0x00000000
        /*0bbc*/ 	.word	0x00000070
        /*0bc0*/ 	.short	0x010a
        /*0bc2*/ 	.byte	0xff
	.zero		1


	//   ....[168]....
        /*0bc4*/ 	.word	0x0000b990
        /*0bc8*/ 	.word	0x00000000
        /*0bcc*/ 	.word	0x00000078
        /*0bd0*/ 	.short	0x010a
        /*0bd2*/ 	.byte	0xff
	.zero		1


	//   ....[169]....
        /*0bd4*/ 	.word	0x0000b9f0
        /*0bd8*/ 	.word	0x00000000
        /*0bdc*/ 	.word	0x00000060
        /*0be0*/ 	.short	0x010a
        /*0be2*/ 	.byte	0xff
	.zero		1


	//   ....[170]....
        /*0be4*/ 	.word	0x0000ba50
        /*0be8*/ 	.word	0x00000000
        /*0bec*/ 	.word	0x00000068
        /*0bf0*/ 	.short	0x010a
        /*0bf2*/ 	.byte	0xff
	.zero		1


	//   ....[171]....
        /*0bf4*/ 	.word	0x0000bab0
        /*0bf8*/ 	.word	0x00000002
        /*0bfc*/ 	.word	0x00000070
        /*0c00*/ 	.short	0x010a
        /*0c02*/ 	.byte	0xff
	.zero		1


	//   ....[172]....
        /*0c04*/ 	.word	0x0000bb00
        /*0c08*/ 	.word	0x00000000
        /*0c0c*/ 	.word	0x00000090
        /*0c10*/ 	.short	0x010a
        /*0c12*/ 	.byte	0xff
	.zero		1


	//   ....[173]....
        /*0c14*/ 	.word	0x0000bb60
        /*0c18*/ 	.word	0x00000002
        /*0c1c*/ 	.word	0x00000040
        /*0c20*/ 	.short	0x010a
        /*0c22*/ 	.byte	0xff
	.zero		1


	//   ....[174]....
        /*0c24*/ 	.word	0x0000bbb0
        /*0c28*/ 	.word	0x00000048
        /*0c2c*/ 	.word	0x000000b0
        /*0c30*/ 	.short	0x010a
        /*0c32*/ 	.byte	0xff
	.zero		1


	//   ....[175]....
        /*0c34*/ 	.word	0x0000bc00
        /*0c38*/ 	.word	0x00000002
        /*0c3c*/ 	.word	0x00000040
        /*0c40*/ 	.short	0x010a
        /*0c42*/ 	.byte	0xff
	.zero		1


	//   ....[176]....
        /*0c44*/ 	.word	0x0000bc50
        /*0c48*/ 	.word	0x00000000
        /*0c4c*/ 	.word	0x00000040
        /*0c50*/ 	.short	0x010a
        /*0c52*/ 	.byte	0xff
	.zero		1


	//   ....[177]....
        /*0c54*/ 	.word	0x0000bca0
        /*0c58*/ 	.word	0x00000000
        /*0c5c*/ 	.word	0x00000040
        /*0c60*/ 	.short	0x010a
        /*0c62*/ 	.byte	0xff
	.zero		1


	//   ....[178]....
        /*0c64*/ 	.word	0x0000bcf0
        /*0c68*/ 	.word	0x00000000
        /*0c6c*/ 	.word	0x00000040
        /*0c70*/ 	.short	0x010a
        /*0c72*/ 	.byte	0xff
	.zero		1


	//   ....[179]....
        /*0c74*/ 	.word	0x0000bd40
        /*0c78*/ 	.word	0x00000000
        /*0c7c*/ 	.word	0x00000040
        /*0c80*/ 	.short	0x010a
        /*0c82*/ 	.byte	0xff
	.zero		1


	//   ....[180]....
        /*0c84*/ 	.word	0x0000bd90
        /*0c88*/ 	.word	0x00000000
        /*0c8c*/ 	.word	0x00000040
        /*0c90*/ 	.short	0x010a
        /*0c92*/ 	.byte	0xff
	.zero		1


	//   ....[181]....
        /*0c94*/ 	.word	0x0000bde0
        /*0c98*/ 	.word	0x00000000
        /*0c9c*/ 	.word	0x00000040
        /*0ca0*/ 	.short	0x010a
        /*0ca2*/ 	.byte	0xff
	.zero		1


	//----- nvinfo : EIATTR_NUM_MBARRIERS
	.align		4
.L_47:
        /*0ca4*/ 	.byte	0x03, 0x38
        /*0ca6*/ 	.short	0x0023


	//----- nvinfo : EIATTR_EXIT_INSTR_OFFSETS
	.align		4
        /*0ca8*/ 	.byte	0x04, 0x1c
        /*0caa*/ 	.short	(.L_49 - .L_48)


	//   ....[0]....
.L_48:
        /*0cac*/ 	.word	0x00002d30


	//   ....[1]....
        /*0cb0*/ 	.word	0x00003220


	//   ....[2]....
        /*0cb4*/ 	.word	0x00003280


	//   ....[3]....
        /*0cb8*/ 	.word	0x000047c0


	//   ....[4]....
        /*0cbc*/ 	.word	0x00005ee0


	//   ....[5]....
        /*0cc0*/ 	.word	0x00005f20


	//   ....[6]....
        /*0cc4*/ 	.word	0x0000ad40


	//   ....[7]....
        /*0cc8*/ 	.word	0x0000adc0


	//   ....[8]....
        /*0ccc*/ 	.word	0x0000adf0


	//   ....[9]....
        /*0cd0*/ 	.word	0x0000ae60


	//----- nvinfo : EIATTR_MAX_THREADS
	.align		4
.L_49:
        /*0cd4*/ 	.byte	0x04, 0x05
        /*0cd6*/ 	.short	(.L_51 - .L_50)
.L_50:
        /*0cd8*/ 	.word	0x00000100
        /*0cdc*/ 	.word	0x00000001
        /*0ce0*/ 	.word	0x00000001


	//----- nvinfo : EIATTR_CRS_STACK_SIZE
	.align		4
.L_51:
        /*0ce4*/ 	.byte	0x04, 0x1e
        /*0ce6*/ 	.short	(.L_53 - .L_52)
.L_52:
        /*0ce8*/ 	.word	0x00000000


	//----- nvinfo : EIATTR_CBANK_PARAM_SIZE
	.align		4
.L_53:
        /*0cec*/ 	.byte	0x03, 0x19
        /*0cee*/ 	.short	0x0800


	//----- nvinfo : EIATTR_PARAM_CBANK
	.align		4
        /*0cf0*/ 	.byte	0x04, 0x0a
        /*0cf2*/ 	.short	(.L_55 - .L_54)
	.align		4
.L_54:
        /*0cf4*/ 	.word	index@(.nv.constant0._ZN7cutlass13device_kernelINS_4gemm6kernel13GemmUniversalIN4cute5tupleIJiiiiEEENS1_10collective13CollectiveMmaINS1_35MainloopSm100TmaUmmaWarpSpecializedILi4ELi2ELi4ENS5_IJNS4_1CILi2EEESB_NSA_ILi1EEEEEEEENS5_IJNSA_ILi256EEENSA_ILi128EEENSA_ILi64EEEEEEfNS5_IJlSC_lEEEfSJ_NS4_8TiledMMAINS4_8MMA_AtomIJNS4_23SM100_MMA_TF32_2x1SM_SSINS_10tfloat32_tESN_fLi256ELi128ELNS4_4UMMA5MajorE0ELSP_0ELNSO_7ScaleInE0ELSQ_0EEEEEENS4_6LayoutINS5_IJSC_SC_SC_EEENS5_IJNSA_ILi0EEESV_SV_EEEEENS5_IJNS4_10UnderscoreESY_SY_EEEEENS4_28SM100_TMA_2SM_LOAD_MULTICASTENS4_14ComposedLayoutINS4_7SwizzleILi3ELi4ELi3EEENS4_18smem_ptr_flag_bitsILi32EEENST_INS5_IJNSA_ILi8EEENSA_ILi32EEEEEENS5_IJS18_SC_EEEEEEEvNS4_8identityENS4_18SM100_TMA_2SM_LOADES1C_vS1D_EENS_8epilogue10collective18CollectiveEpilogueINS1G_23Sm100TmaWarpSpecializedILi4ELi2ELi16ELb1ELb0EEEJNS5_IJSG_SG_SH_EEENS5_IJNST_ISG_SC_EENST_INSA_ILi16EEESC_EEEEEfSJ_fSJ_NS1G_6fusion15FusionCallbacksIS1K_NS1Q_17LinearCombinationIffffLNS_15FloatRoundStyleE2EEES1L_S1P_JEEENS4_5SM1004TMEM4LOAD26SM100_TMEM_LOAD_32dp32b16xENS4_13SM90_TMA_LOADENS12_INS13_ILi2ELi4ELi3EEES16_NST_INS5_IJS17_S1N_EEENS5_IJS1N_SC_EEEEEEENS4_39AutoVectorizingCopyWithAssumedAlignmentILi128EEENS4_14SM90_TMA_STOREES25_S27_S27_EEEvvEEEEvNT_6ParamsE)
        /*0cf8*/ 	.short	0x0380
        /*0cfa*/ 	.short	0x0800


	//----- nvinfo : EIATTR_SW_WAR
	.align		4
.L_55:
        /*0cfc*/ 	.byte	0x04, 0x36
        /*0cfe*/ 	.short	(.L_57 - .L_56)
.L_56:
        /*0d00*/ 	.word	0x00000008
.L_57:


//--------------------- .nv.callgraph             --------------------------
	.section	.nv.callgraph,"",@"SHT_CUDA_CALLGRAPH"
	.align	4
	.sectionentsize	8
	.align		4
        /*0000*/ 	.word	0x00000000
	.align		4
        /*0004*/ 	.word	0xffffffff
	.align		4
        /*0008*/ 	.word	index@(_ZN7cutlass13device_kernelINS_4gemm6kernel13GemmUniversalIN4cute5tupleIJiiiiEEENS1_10collective13CollectiveMmaINS1_35MainloopSm100TmaUmmaWarpSpecializedILi4ELi2ELi4ENS5_IJNS4_1CILi2EEESB_NSA_ILi1EEEEEEEENS5_IJNSA_ILi256EEENSA_ILi128EEENSA_ILi64EEEEEEfNS5_IJlSC_lEEEfSJ_NS4_8TiledMMAINS4_8MMA_AtomIJNS4_23SM100_MMA_TF32_2x1SM_SSINS_10tfloat32_tESN_fLi256ELi128ELNS4_4UMMA5MajorE0ELSP_0ELNSO_7ScaleInE0ELSQ_0EEEEEENS4_6LayoutINS5_IJSC_SC_SC_EEENS5_IJNSA_ILi0EEESV_SV_EEEEENS5_IJNS4_10UnderscoreESY_SY_EEEEENS4_28SM100_TMA_2SM_LOAD_MULTICASTENS4_14ComposedLayoutINS4_7SwizzleILi3ELi4ELi3EEENS4_18smem_ptr_flag_bitsILi32EEENST_INS5_IJNSA_ILi8EEENSA_ILi32EEEEEENS5_IJS18_SC_EEEEEEEvNS4_8identityENS4_18SM100_TMA_2SM_LOADES1C_vS1D_EENS_8epilogue10collective18CollectiveEpilogueINS1G_23Sm100TmaWarpSpecializedILi4ELi2ELi16ELb1ELb0EEEJNS5_IJSG_SG_SH_EEENS5_IJNST_ISG_SC_EENST_INSA_ILi16EEESC_EEEEEfSJ_fSJ_NS1G_6fusion15FusionCallbacksIS1K_NS1Q_17LinearCombinationIffffLNS_15FloatRoundStyleE2EEES1L_S1P_JEEENS4_5SM1004TMEM4LOAD26SM100_TMEM_LOAD_32dp32b16xENS4_13SM90_TMA_LOADENS12_INS13_ILi2ELi4ELi3EEES16_NST_INS5_IJS17_S1N_EEENS5_IJS1N_SC_EEEEEEENS4_39AutoVectorizingCopyWithAssumedAlignmentILi128EEENS4_14SM90_TMA_STOREES25_S27_S27_EEEvvEEEEvNT_6ParamsE)
	.align		4
        /*000c*/ 	.word	index@(__assertfail)
	.align		4
        /*0010*/ 	.word	0x00000000
	.align		4
        /*0014*/ 	.word	0xfffffffe
	.align		4
        /*0018*/ 	.word	0x00000000
	.align		4
        /*001c*/ 	.word	0xfffffffd
	.align		4
        /*0020*/ 	.word	0x00000000
	.align		4
        /*0024*/ 	.word	0xfffffffc


//--------------------- .nv.constant4             --------------------------
	.section	.nv.constant4,"a",@progbits
	.align	8
	.align		8
.nv.constant4:
        /*0000*/ 	.dword	__assertfail
	.align		8
        /*0008*/ 	.dword	__unnamed_1
	.align		8
        /*0010*/ 	.dword	__unnamed_2
	.align		8
        /*0018*/ 	.dword	_ZN40_INTERNAL_8b171601_4_k_cu_87171c98_306134cuda3std3__45__cpo5beginE
	.align		8
        /*0020*/ 	.dword	_ZN40_INTERNAL_8b171601_4_k_cu_87171c98_306134cuda3std3__45__cpo3endE
	.align		8
        /*0028*/ 	.dword	_ZN40_INTERNAL_8b171601_4_k_cu_87171c98_306134cuda3std3__45__cpo6cbeginE
	.align		8
        /*0030*/ 	.dword	_ZN40_INTERNAL_8b171601_4_k_cu_87171c98_306134cuda3std3__45__cpo4cendE
	.align		8
        /*0038*/ 	.dword	_ZN40_INTERNAL_8b171601_4_k_cu_87171c98_306134cuda3std3__442_GLOBAL__N__8b171601_4_k_cu_87171c98_306136ignoreE
	.align		8
        /*0040*/ 	.dword	_ZN40_INTERNAL_8b171601_4_k_cu_87171c98_306134cuda3std3__419piecewise_constructE
	.align		8
        /*0048*/ 	.dword	_ZN40_INTERNAL_8b171601_4_k_cu_87171c98_306134cuda3std3__48in_placeE
	.align		8
        /*0050*/ 	.dword	_ZN40_INTERNAL_8b171601_4_k_cu_87171c98_306134cuda3std6ranges3__45__cpo4swapE
	.align		8
        /*0058*/ 	.dword	_ZN40_INTERNAL_8b171601_4_k_cu_87171c98_306134cuda3std6ranges3__45__cpo9iter_moveE
	.align		8
        /*0060*/ 	.dword	_ZN40_INTERNAL_8b171601_4_k_cu_87171c98_306134cute7productE
	.align		8
        /*0068*/ 	.dword	_ZN40_INTERNAL_8b171601_4_k_cu_87171c98_306134cute1_E
	.align		8
        /*0070*/ 	.dword	$str$25
	.align		8
        /*0078*/ 	.dword	$str$26
	.align		8
        /*0080*/ 	.dword	$str$27
	.align		8
        /*0088*/ 	.dword	$str$28


//--------------------- .text._ZN7cutlass13device_kernelINS_4gemm6kernel13GemmUniversalIN4cute5tupleIJiiiiEEENS1_10collective13CollectiveMmaINS1_35MainloopSm100TmaUmmaWarpSpecializedILi4ELi2ELi4ENS5_IJNS4_1CILi2EEESB_NSA_ILi1EEEEEEEENS5_IJNSA_ILi256EEENSA_ILi128EEENSA_ILi64EEEEEEfNS5_IJlSC_lEEEfSJ_NS4_8TiledMMAINS4_8MMA_AtomIJNS4_23SM100_MMA_TF32_2x1SM_SSINS_10tfloat32_tESN_fLi256ELi128ELNS4_4UMMA5MajorE0ELSP_0ELNSO_7ScaleInE0ELSQ_0EEEEEENS4_6LayoutINS5_IJSC_SC_SC_EEENS5_IJNSA_ILi0EEESV_SV_EEEEENS5_IJNS4_10UnderscoreESY_SY_EEEEENS4_28SM100_TMA_2SM_LOAD_MULTICASTENS4_14ComposedLayoutINS4_7SwizzleILi3ELi4ELi3EEENS4_18smem_ptr_flag_bitsILi32EEENST_INS5_IJNSA_ILi8EEENSA_ILi32EEEEEENS5_IJS18_SC_EEEEEEEvNS4_8identityENS4_18SM100_TMA_2SM_LOADES1C_vS1D_EENS_8epilogue10collective18CollectiveEpilogueINS1G_23Sm100TmaWarpSpecializedILi4ELi2ELi16ELb1ELb0EEEJNS5_IJSG_SG_SH_EEENS5_IJNST_ISG_SC_EENST_INSA_ILi16EEESC_EEEEEfSJ_fSJ_NS1G_6fusion15FusionCallbacksIS1K_NS1Q_17LinearCombinationIffffLNS_15FloatRoundStyleE2EEES1L_S1P_JEEENS4_5SM1004TMEM4LOAD26SM100_TMEM_LOAD_32dp32b16xENS4_13SM90_TMA_LOADENS12_INS13_ILi2ELi4ELi3EEES16_NST_INS5_IJS17_S1N_EEENS5_IJS1N_SC_EEEEEEENS4_39AutoVectorizingCopyWithAssumedAlignmentILi128EEENS4_14SM90_TMA_STOREES25_S27_S27_EEEvvEEEEvNT_6ParamsE --------------------------
	.section	.text._ZN7cutlass13device_kernelINS_4gemm6kernel13GemmUniversalIN4cute5tupleIJiiiiEEENS1_10collective13CollectiveMmaINS1_35MainloopSm100TmaUmmaWarpSpecializedILi4ELi2ELi4ENS5_IJNS4_1CILi2EEESB_NSA_ILi1EEEEEEEENS5_IJNSA_ILi256EEENSA_ILi128EEENSA_ILi64EEEEEEfNS5_IJlSC_lEEEfSJ_NS4_8TiledMMAINS4_8MMA_AtomIJNS4_23SM100_MMA_TF32_2x1SM_SSINS_10tfloat32_tESN_fLi256ELi128ELNS4_4UMMA5MajorE0ELSP_0ELNSO_7ScaleInE0ELSQ_0EEEEEENS4_6LayoutINS5_IJSC_SC_SC_EEENS5_IJNSA_ILi0EEESV_SV_EEEEENS5_IJNS4_10UnderscoreESY_SY_EEEEENS4_28SM100_TMA_2SM_LOAD_MULTICASTENS4_14ComposedLayoutINS4_7SwizzleILi3ELi4ELi3EEENS4_18smem_ptr_flag_bitsILi32EEENST_INS5_IJNSA_ILi8EEENSA_ILi32EEEEEENS5_IJS18_SC_EEEEEEEvNS4_8identityENS4_18SM100_TMA_2SM_LOADES1C_vS1D_EENS_8epilogue10collective18CollectiveEpilogueINS1G_23Sm100TmaWarpSpecializedILi4ELi2ELi16ELb1ELb0EEEJNS5_IJSG_SG_SH_EEENS5_IJNST_ISG_SC_EENST_INSA_ILi16EEESC_EEEEEfSJ_fSJ_NS1G_6fusion15FusionCallbacksIS1K_NS1Q_17LinearCombinationIffffLNS_15FloatRoundStyleE2EEES1L_S1P_JEEENS4_5SM1004TMEM4LOAD26SM100_TMEM_LOAD_32dp32b16xENS4_13SM90_TMA_LOADENS12_INS13_ILi2ELi4ELi3EEES16_NST_INS5_IJS17_S1N_EEENS5_IJS1N_SC_EEEEEEENS4_39AutoVectorizingCopyWithAssumedAlignmentILi128EEENS4_14SM90_TMA_STOREES25_S27_S27_EEEvvEEEEvNT_6ParamsE,"ax",@progbits
	.align	128
.text._ZN7cutlass13device_kernelINS_4gemm6kernel13GemmUniversalIN4cute5tupleIJiiiiEEENS1_10collective13CollectiveMmaINS1_35MainloopSm100TmaUmmaWarpSpecializedILi4ELi2ELi4ENS5_IJNS4_1CILi2EEESB_NSA_ILi1EEEEEEEENS5_IJNSA_ILi256EEENSA_ILi128EEENSA_ILi64EEEEEEfNS5_IJlSC_lEEEfSJ_NS4_8TiledMMAINS4_8MMA_AtomIJNS4_23SM100_MMA_TF32_2x1SM_SSINS_10tfloat32_tESN_fLi256ELi128ELNS4_4UMMA5MajorE0ELSP_0ELNSO_7ScaleInE0ELSQ_0EEEEEENS4_6LayoutINS5_IJSC_SC_SC_EEENS5_IJNSA_ILi0EEESV_SV_EEEEENS5_IJNS4_10UnderscoreESY_SY_EEEEENS4_28SM100_TMA_2SM_LOAD_MULTICASTENS4_14ComposedLayoutINS4_7SwizzleILi3ELi4ELi3EEENS4_18smem_ptr_flag_bitsILi32EEENST_INS5_IJNSA_ILi8EEENSA_ILi32EEEEEENS5_IJS18_SC_EEEEEEEvNS4_8identityENS4_18SM100_TMA_2SM_LOADES1C_vS1D_EENS_8epilogue10collective18CollectiveEpilogueINS1G_23Sm100TmaWarpSpecializedILi4ELi2ELi16ELb1ELb0EEEJNS5_IJSG_SG_SH_EEENS5_IJNST_ISG_SC_EENST_INSA_ILi16EEESC_EEEEEfSJ_fSJ_NS1G_6fusion15FusionCallbacksIS1K_NS1Q_17LinearCombinationIffffLNS_15FloatRoundStyleE2EEES1L_S1P_JEEENS4_5SM1004TMEM4LOAD26SM100_TMEM_LOAD_32dp32b16xENS4_13SM90_TMA_LOADENS12_INS13_ILi2ELi4ELi3EEES16_NST_INS5_IJS17_S1N_EEENS5_IJS1N_SC_EEEEEEENS4_39AutoVectorizingCopyWithAssumedAlignmentILi128EEENS4_14SM90_TMA_STOREES25_S27_S27_EEEvvEEEEvNT_6ParamsE:
        .type           _ZN7cutlass13device_kernelINS_4gemm6kernel13GemmUniversalIN4cute5tupleIJiiiiEEENS1_10collective13CollectiveMmaINS1_35MainloopSm100TmaUmmaWarpSpecializedILi4ELi2ELi4ENS5_IJNS4_1CILi2EEESB_NSA_ILi1EEEEEEEENS5_IJNSA_ILi256EEENSA_ILi128EEENSA_ILi64EEEEEEfNS5_IJlSC_lEEEfSJ_NS4_8TiledMMAINS4_8MMA_AtomIJNS4_23SM100_MMA_TF32_2x1SM_SSINS_10tfloat32_tESN_fLi256ELi128ELNS4_4UMMA5MajorE0ELSP_0ELNSO_7ScaleInE0ELSQ_0EEEEEENS4_6LayoutINS5_IJSC_SC_SC_EEENS5_IJNSA_ILi0EEESV_SV_EEEEENS5_IJNS4_10UnderscoreESY_SY_EEEEENS4_28SM100_TMA_2SM_LOAD_MULTICASTENS4_14ComposedLayoutINS4_7SwizzleILi3ELi4ELi3EEENS4_18smem_ptr_flag_bitsILi32EEENST_INS5_IJNSA_ILi8EEENSA_ILi32EEEEEENS5_IJS18_SC_EEEEEEEvNS4_8identityENS4_18SM100_TMA_2SM_LOADES1C_vS1D_EENS_8epilogue10collective18CollectiveEpilogueINS1G_23Sm100TmaWarpSpecializedILi4ELi2ELi16ELb1ELb0EEEJNS5_IJSG_SG_SH_EEENS5_IJNST_ISG_SC_EENST_INSA_ILi16EEESC_EEEEEfSJ_fSJ_NS1G_6fusion15FusionCallbacksIS1K_NS1Q_17LinearCombinationIffffLNS_15FloatRoundStyleE2EEES1L_S1P_JEEENS4_5SM1004TMEM4LOAD26SM100_TMEM_LOAD_32dp32b16xENS4_13SM90_TMA_LOADENS12_INS13_ILi2ELi4ELi3EEES16_NST_INS5_IJS17_S1N_EEENS5_IJS1N_SC_EEEEEEENS4_39AutoVectorizingCopyWithAssumedAlignmentILi128EEENS4_14SM90_TMA_STOREES25_S27_S27_EEEvvEEEEvNT_6ParamsE,@function
        .size           _ZN7cutlass13device_kernelINS_4gemm6kernel13GemmUniversalIN4cute5tupleIJiiiiEEENS1_10collective13CollectiveMmaINS1_35MainloopSm100TmaUmmaWarpSpecializedILi4ELi2ELi4ENS5_IJNS4_1CILi2EEESB_NSA_ILi1EEEEEEEENS5_IJNSA_ILi256EEENSA_ILi128EEENSA_ILi64EEEEEEfNS5_IJlSC_lEEEfSJ_NS4_8TiledMMAINS4_8MMA_AtomIJNS4_23SM100_MMA_TF32_2x1SM_SSINS_10tfloat32_tESN_fLi256ELi128ELNS4_4UMMA5MajorE0ELSP_0ELNSO_7ScaleInE0ELSQ_0EEEEEENS4_6LayoutINS5_IJSC_SC_SC_EEENS5_IJNSA_ILi0EEESV_SV_EEEEENS5_IJNS4_10UnderscoreESY_SY_EEEEENS4_28SM100_TMA_2SM_LOAD_MULTICASTENS4_14ComposedLayoutINS4_7SwizzleILi3ELi4ELi3EEENS4_18smem_ptr_flag_bitsILi32EEENST_INS5_IJNSA_ILi8EEENSA_ILi32EEEEEENS5_IJS18_SC_EEEEEEEvNS4_8identityENS4_18SM100_TMA_2SM_LOADES1C_vS1D_EENS_8epilogue10collective18CollectiveEpilogueINS1G_23Sm100TmaWarpSpecializedILi4ELi2ELi16ELb1ELb0EEEJNS5_IJSG_SG_SH_EEENS5_IJNST_ISG_SC_EENST_INSA_ILi16EEESC_EEEEEfSJ_fSJ_NS1G_6fusion15FusionCallbacksIS1K_NS1Q_17LinearCombinationIffffLNS_15FloatRoundStyleE2EEES1L_S1P_JEEENS4_5SM1004TMEM4LOAD26SM100_TMEM_LOAD_32dp32b16xENS4_13SM90_TMA_LOADENS12_INS13_ILi2ELi4ELi3EEES16_NST_INS5_IJS17_S1N_EEENS5_IJS1N_SC_EEEEEEENS4_39AutoVectorizingCopyWithAssumedAlignmentILi128EEENS4_14SM90_TMA_STOREES25_S27_S27_EEEvvEEEEvNT_6ParamsE,(.L_x_243 - _ZN7cutlass13device_kernelINS_4gemm6kernel13GemmUniversalIN4cute5tupleIJiiiiEEENS1_10collective13CollectiveMmaINS1_35MainloopSm100TmaUmmaWarpSpecializedILi4ELi2ELi4ENS5_IJNS4_1CILi2EEESB_NSA_ILi1EEEEEEEENS5_IJNSA_ILi256EEENSA_ILi128EEENSA_ILi64EEEEEEfNS5_IJlSC_lEEEfSJ_NS4_8TiledMMAINS4_8MMA_AtomIJNS4_23SM100_MMA_TF32_2x1SM_SSINS_10tfloat32_tESN_fLi256ELi128ELNS4_4UMMA5MajorE0ELSP_0ELNSO_7ScaleInE0ELSQ_0EEEEEENS4_6LayoutINS5_IJSC_SC_SC_EEENS5_IJNSA_ILi0EEESV_SV_EEEEENS5_IJNS4_10UnderscoreESY_SY_EEEEENS4_28SM100_TMA_2SM_LOAD_MULTICASTENS4_14ComposedLayoutINS4_7SwizzleILi3ELi4ELi3EEENS4_18smem_ptr_flag_bitsILi32EEENST_INS5_IJNSA_ILi8EEENSA_ILi32EEEEEENS5_IJS18_SC_EEEEEEEvNS4_8identityENS4_18SM100_TMA_2SM_LOADES1C_vS1D_EENS_8epilogue10collective18CollectiveEpilogueINS1G_23Sm100TmaWarpSpecializedILi4ELi2ELi16ELb1ELb0EEEJNS5_IJSG_SG_SH_EEENS5_IJNST_ISG_SC_EENST_INSA_ILi16EEESC_EEEEEfSJ_fSJ_NS1G_6fusion15FusionCallbacksIS1K_NS1Q_17LinearCombinationIffffLNS_15FloatRoundStyleE2EEES1L_S1P_JEEENS4_5SM1004TMEM4LOAD26SM100_TMEM_LOAD_32dp32b16xENS4_13SM90_TMA_LOADENS12_INS13_ILi2ELi4ELi3EEES16_NST_INS5_IJS17_S1N_EEENS5_IJS1N_SC_EEEEEEENS4_39AutoVectorizingCopyWithAssumedAlignmentILi128EEENS4_14SM90_TMA_STOREES25_S27_S27_EEEvvEEEEvNT_6ParamsE)
        .other          _ZN7cutlass13device_kernelINS_4gemm6kernel13GemmUniversalIN4cute5tupleIJiiiiEEENS1_10collective13CollectiveMmaINS1_35MainloopSm100TmaUmmaWarpSpecializedILi4ELi2ELi4ENS5_IJNS4_1CILi2EEESB_NSA_ILi1EEEEEEEENS5_IJNSA_ILi256EEENSA_ILi128EEENSA_ILi64EEEEEEfNS5_IJlSC_lEEEfSJ_NS4_8TiledMMAINS4_8MMA_AtomIJNS4_23SM100_MMA_TF32_2x1SM_SSINS_10tfloat32_tESN_fLi256ELi128ELNS4_4UMMA5MajorE0ELSP_0ELNSO_7ScaleInE0ELSQ_0EEEEEENS4_6LayoutINS5_IJSC_SC_SC_EEENS5_IJNSA_ILi0EEESV_SV_EEEEENS5_IJNS4_10UnderscoreESY_SY_EEEEENS4_28SM100_TMA_2SM_LOAD_MULTICASTENS4_14ComposedLayoutINS4_7SwizzleILi3ELi4ELi3EEENS4_18smem_ptr_flag_bitsILi32EEENST_INS5_IJNSA_ILi8EEENSA_ILi32EEEEEENS5_IJS18_SC_EEEEEEEvNS4_8identityENS4_18SM100_TMA_2SM_LOADES1C_vS1D_EENS_8epilogue10collective18CollectiveEpilogueINS1G_23Sm100TmaWarpSpecializedILi4ELi2ELi16ELb1ELb0EEEJNS5_IJSG_SG_SH_EEENS5_IJNST_ISG_SC_EENST_INSA_ILi16EEESC_EEEEEfSJ_fSJ_NS1G_6fusion15FusionCallbacksIS1K_NS1Q_17LinearCombinationIffffLNS_15FloatRoundStyleE2EEES1L_S1P_JEEENS4_5SM1004TMEM4LOAD26SM100_TMEM_LOAD_32dp32b16xENS4_13SM90_TMA_LOADENS12_INS13_ILi2ELi4ELi3EEES16_NST_INS5_IJS17_S1N_EEENS5_IJS1N_SC_EEEEEEENS4_39AutoVectorizingCopyWithAssumedAlignmentILi128EEENS4_14SM90_TMA_STOREES25_S27_S27_EEEvvEEEEvNT_6ParamsE,@"STO_CUDA_ENTRY STV_DEFAULT"
_ZN7cutlass13device_kernelINS_4gemm6kernel13GemmUniversalIN4cute5tupleIJiiiiEEENS1_10collective13CollectiveMmaINS1_35MainloopSm100TmaUmmaWarpSpecializedILi4ELi2ELi4ENS5_IJNS4_1CILi2EEESB_NSA_ILi1EEEEEEEENS5_IJNSA_ILi256EEENSA_ILi128EEENSA_ILi64EEEEEEfNS5_IJlSC_lEEEfSJ_NS4_8TiledMMAINS4_8MMA_AtomIJNS4_23SM100_MMA_TF32_2x1SM_SSINS_10tfloat32_tESN_fLi256ELi128ELNS4_4UMMA5MajorE0ELSP_0ELNSO_7ScaleInE0ELSQ_0EEEEEENS4_6LayoutINS5_IJSC_SC_SC_EEENS5_IJNSA_ILi0EEESV_SV_EEEEENS5_IJNS4_10UnderscoreESY_SY_EEEEENS4_28SM100_TMA_2SM_LOAD_MULTICASTENS4_14ComposedLayoutINS4_7SwizzleILi3ELi4ELi3EEENS4_18smem_ptr_flag_bitsILi32EEENST_INS5_IJNSA_ILi8EEENSA_ILi32EEEEEENS5_IJS18_SC_EEEEEEEvNS4_8identityENS4_18SM100_TMA_2SM_LOADES1C_vS1D_EENS_8epilogue10collective18CollectiveEpilogueINS1G_23Sm100TmaWarpSpecializedILi4ELi2ELi16ELb1ELb0EEEJNS5_IJSG_SG_SH_EEENS5_IJNST_ISG_SC_EENST_INSA_ILi16EEESC_EEEEEfSJ_fSJ_NS1G_6fusion15FusionCallbacksIS1K_NS1Q_17LinearCombinationIffffLNS_15FloatRoundStyleE2EEES1L_S1P_JEEENS4_5SM1004TMEM4LOAD26SM100_TMEM_LOAD_32dp32b16xENS4_13SM90_TMA_LOADENS12_INS13_ILi2ELi4ELi3EEES16_NST_INS5_IJS17_S1N_EEENS5_IJS1N_SC_EEEEEEENS4_39AutoVectorizingCopyWithAssumedAlignmentILi128EEENS4_14SM90_TMA_STOREES25_S27_S27_EEEvvEEEEvNT_6ParamsE:
[----:B------:R-:W1:Y:S01]  /*0000*/  LDC R1, c[0x0][0x37c] ;  /* 0x0000df00ff017b82 */ /* 0x000e620000000800 */
[----:B------:R-:W2:Y:S01]  /*0010*/  S2R R65, SR_TID.X ;  /* 0x0000000000417919 */ /* 0x000ea20000002100 */
[----:B------:R-:W3:Y:S06]  /*0020*/  LDCU.64 UR8, c[0x0][0x890] ;  /* 0x00011200ff0877ac */ /* 0x000eec0008000a00 */
[----:B------:R-:W4:Y:S01]  /*0030*/  S2UR UR52, SR_CgaCtaId ;  /* 0x00000000003479c3 */ /* 0x000f220000008800 */
[----:B------:R-:W-:Y:S02]  /*0040*/  PRMT R26, RZ, 0x7610, R26 ;  /* 0x00007610ff1a7816 */ /* 0x000fe4000000001a */
[----:B------:R-:W-:Y:S01]  /*0050*/  ELECT P1, URZ, PT ;  /* 0x0000000000ff782f */ /* 0x000fe20003820000 */
[----:B---3--:R-:W-:-:S04]  /*0060*/  UISETP.NE.U32.AND UP0, UPT, UR8, URZ, UPT ;  /* 0x000000ff0800728c */ /* 0x008fc8000bf05070 */
[----:B------:R-:W-:Y:S02]  /*0070*/  UISETP.NE.AND.EX UP0, UPT, UR9, URZ, UPT, UP0 ;  /* 0x000000ff0900728c */ /* 0x000fe4000bf05300 */
[----:B----4-:R-:W-:Y:S02]  /*0080*/  ULOP3.LUT UR68, UR52, 0x1, URZ, 0xc0, !UPT ;  /* 0x0000000134447892 */ /* 0x010fe4000f8ec0ff */
[----:B------:R-:W-:Y:S01]  /*0090*/  ULOP3.LUT UR69, UR52, 0x1, URZ, 0x3c, !UPT ;  /* 0x0000000134457892 */ /* 0x000fe2000f8e3cff */
[----:B--2---:R-:W-:-:S05]  /*00a0*/  SHF.R.U32.HI R52, RZ, 0x5, R65 ;  /* 0x00000005ff347819 */ /* 0x004fca0000011641 */
[----:B------:R-:W2:Y:S02]  /*00b0*/  SHFL.IDX PT, R0, R52, RZ, 0x1f ;  /* 0x00001fff34007589 */ /* 0x000ea400000e0000 */
[----:B--2---:R-:W-:Y:S01]  /*00c0*/  R2UR UR18, R0 ;  /* 0x00000000001272ca */ /* 0x004fe200000e0000 */
[----:B-1----:R-:W-:-:S14]  /*00d0*/  BRA.U UP0, `(.L_x_0) ;  /* 0x0000000100307547 */ /* 0x002fdc000b800000 */
[----:B------:R-:W1:Y:S02]  /*00e0*/  LDCU.64 UR4, c[0x0][0x888] ;  /* 0x00011100ff0477ac */ /* 0x000e640008000a00 */
[----:B-1----:R-:W-:-:S04]  /*00f0*/  UISETP.NE.U32.AND UP0, UPT, UR4, URZ, UPT ;  /* 0x000000ff0400728c */ /* 0x002fc8000bf05070 */
[----:B------:R-:W-:-:S09]  /*0100*/  UISETP.NE.AND.EX UP0, UPT, UR5, URZ, UPT, UP0 ;  /* 0x000000ff0500728c */ /* 0x000fd2000bf05300 */
[----:B------:R-:W-:Y:S05]  /*0110*/  BRA.U !UP0, `(.L_x_1) ;  /* 0x0000000108147547 */ /* 0x000fea000b800000 */
[----:B------:R-:W1:Y:S01]  /*0120*/  LDC.64 R2, c[0x0][0x888] ;  /* 0x00022200ff027b82 */ /* 0x000e620000000a00 */
[----:B------:R-:W1:Y:S02]  /*0130*/  LDCU.64 UR4, c[0x0][0x358] ;  /* 0x00006b00ff0477ac */ /* 0x000e640008000a00 */
[----:B-1----:R1:W5:Y:S01]  /*0140*/  LDG.E R27, desc[UR4][R2.64] ;  /* 0x00000004021b7981 */ /* 0x002362000c1e1900 */
[----:B------:R-:W-:Y:S01]  /*0150*/  HFMA2 R26, -RZ, RZ, 0, 5.9604644775390625e-08 ;  /* 0x00000001ff1a7431 */ /* 0x000fe200000001ff */
[----:B------:R-:W-:Y:S05]  /*0160*/  BRA `(.L_x_0) ;  /* 0x00000000000c7947 */ /* 0x000fea0003800000 */
.L_x_1:
[----:B------:R-:W1:Y:S01]  /*0170*/  LDCU UR4, c[0x0][0x880] ;  /* 0x00011000ff0477ac */ /* 0x000e620008000800 */
[----:B------:R-:W-:Y:S01]  /*0180*/  HFMA2 R26, -RZ, RZ, 0, 5.9604644775390625e-08 ;  /* 0x00000001ff1a7431 */ /* 0x000fe200000001ff */
[----:B-1----:R-:W-:-:S07]  /*0190*/  MOV R27, UR4 ;  /* 0x00000004001b7c02 */ /* 0x002fce0008000f00 */
.L_x_0:
[----:B------:R-:W2:Y:S02]  /*01a0*/  LDCU.64 UR4, c[0x0][0x8b0] ;  /* 0x00011600ff0477ac */ /* 0x000ea40008000a00 */
[----:B--2---:R-:W-:-:S04]  /*01b0*/  UISETP.NE.U32.AND UP0, UPT, UR4, URZ, UPT ;  /* 0x000000ff0400728c */ /* 0x004fc8000bf05070 */
[----:B------:R-:W-:-:S09]  /*01c0*/  UISETP.NE.AND.EX UP0, UPT, UR5, URZ, UPT, UP0 ;  /* 0x000000ff0500728c */ /* 0x000fd2000bf05300 */
[----:B------:R-:W-:Y:S05]  /*01d0*/  BRA.U UP0, `(.L_x_2) ;  /* 0x0000000100287547 */ /* 0x000fea000b800000 */
[----:B------:R-:W2:Y:S02]  /*01e0*/  LDCU.64 UR4, c[0x0][0x8a8] ;  /* 0x00011500ff0477ac */ /* 0x000ea40008000a00 */
[----:B--2---:R-:W-:-:S04]  /*01f0*/  UISETP.NE.U32.AND UP0, UPT, UR4, URZ, UPT ;  /* 0x000000ff0400728c */ /* 0x004fc8000bf05070 */
[----:B------:R-:W-:-:S09]  /*0200*/  UISETP.NE.AND.EX UP0, UPT, UR5, URZ, UPT, UP0 ;  /* 0x000000ff0500728c */ /* 0x000fd2000bf05300 */
[----:B------:R-:W-:Y:S05]  /*0210*/  BRA.U !UP0, `(.L_x_3) ;  /* 0x0000000108107547 */ /* 0x000fea000b800000 */
[----:B------:R-:W2:Y:S01]  /*0220*/  LDC.64 R24, c[0x0][0x8a8] ;  /* 0x00022a00ff187b82 */ /* 0x000ea20000000a00 */
[----:B------:R-:W2:Y:S02]  /*0230*/  LDCU.64 UR4, c[0x0][0x358] ;  /* 0x00006b00ff0477ac */ /* 0x000ea40008000a00 */
[----:B--2---:R2:W5:Y:S01]  /*0240*/  LDG.E R24, desc[UR4][R24.64] ;  /* 0x0000000418187981 */ /* 0x004562000c1e1900 */
[----:B------:R-:W-:Y:S05]  /*0250*/  BRA `(.L_x_2) ;  /* 0x0000000000087947 */ /* 0x000fea0003800000 */
.L_x_3:
[----:B------:R-:W2:Y:S02]  /*0260*/  LDCU UR4, c[0x0][0x8a0] ;  /* 0x00011400ff0477ac */ /* 0x000ea40008000800 */
[----:B--2---:R-:W-:Y:S02]  /*0270*/  MOV R24, UR4 ;  /* 0x0000000400187c02 */ /* 0x004fe40008000f00 */
.L_x_2:
[----:B------:R-:W-:Y:S01]  /*0280*/  IMAD.U32 R0, RZ, RZ, UR18 ;  /* 0x00000012ff007e24 */ /* 0x000fe2000f8e00ff */
[----:B------:R-:W-:Y:S04]  /*0290*/  BSSY.RECONVERGENT B0, `(.L_x_4) ;  /* 0x000000c000007945 */ /* 0x000fe80003800200 */
[C---:B------:R-:W-:Y:S02]  /*02a0*/  ISETP.NE.OR P2, PT, R0.reuse, 0x1, !P1 ;  /* 0x000000010000780c */ /* 0x040fe40004f45670 */
[----:B------:R-:W-:-:S11]  /*02b0*/  ISETP.NE.OR P0, PT, R0, 0x3, !P1 ;  /* 0x000000030000780c */ /* 0x000fd60004f05670 */
[----:B------:R-:W-:Y:S05]  /*02c0*/  @P2 BRA `(.L_x_5) ;  /* 0x0000000000202947 */ /* 0x000fea0003800000 */
[----:B------:R-:W3:Y:S02]  /*02d0*/  LDCU.64 UR4, c[0x0][0x348] ;  /* 0x00006900ff0477ac */ /* 0x000ee40008000a00 */
[----:B---3--:R-:W-:Y:S02]  /*02e0*/  UIADD3 UR6, UP1, UPT, UR4, 0x80, URZ ;  /* 0x0000008004067890 */ /* 0x008fe4000ff3e0ff */
[----:B------:R-:W-:Y:S02]  /*02f0*/  UIADD3 UR4, UP0, UPT, UR4, 0x180, URZ ;  /* 0x0000018004047890 */ /* 0x000fe4000ff1e0ff */
[----:B------:R-:W-:Y:S02]  /*0300*/  UIADD3.X UR7, UPT, UPT, URZ, UR5, URZ, UP1, !UPT ;  /* 0x00000005ff077290 */ /* 0x000fe40008ffe4ff */
[----:B------:R-:W-:-:S07]  /*0310*/  UIADD3.X UR5, UPT, UPT, URZ, UR5, URZ, UP0, !UPT ;  /* 0x00000005ff057290 */ /* 0x000fce00087fe4ff */
[----:B------:R3:W-:Y:S02]  /*0320*/  UTMACCTL.PF [UR6] ;  /* 0x00000000060079b9 */ /* 0x0007e40008040000 */
[----:B------:R3:W-:Y:S02]  /*0330*/  UTMACCTL.PF [UR4] ;  /* 0x00000000040079b9 */ /* 0x0007e40008040000 */
[----:B---3--:R-:W-:Y:S01]  /*0340*/  NOP ;  /* 0x0000000000007918 */ /* 0x008fe20000000000 */
.L_x_5:
[----:B------:R-:W-:Y:S05]  /*0350*/  BSYNC.RECONVERGENT B0 ;  /* 0x0000000000007941 */ /* 0x000fea0003800200 */
.L_x_4:
[----:B------:R-:W-:Y:S04]  /*0360*/  BSSY.RECONVERGENT B0, `(.L_x_6) ;  /* 0x000000a000007945 */ /* 0x000fe80003800200 */
        /* <DEDUP_REMOVED lines=9> */
.L_x_7:
[----:B------:R-:W-:Y:S05]  /*0400*/  BSYNC.RECONVERGENT B0 ;  /* 0x0000000000007941 */ /* 0x000fea0003800200 */
.L_x_6:
[----:B------:R-:W3:Y:S01]  /*0410*/  LDCU.64 UR4, c[0x0][0x888] ;  /* 0x00011100ff0477ac */ /* 0x000ee20008000a00 */
[----:B------:R-:W-:Y:S02]  /*0420*/  UISETP.EQ.U32.AND UP1, UPT, UR8, URZ, UPT ;  /* 0x000000ff0800728c */ /* 0x000fe4000bf22070 */
[----:B------:R-:W-:Y:S02]  /*0430*/  UPLOP3.LUT UP3, UPT, UPT, UPT, UPT, 0x80, 0x8 ;  /* 0x000000000008789c */ /* 0x000fe40003f6f070 */
[----:B---3--:R-:W-:-:S04]  /*0440*/  UISETP.NE.U32.AND UP0, UPT, UR4, URZ, UPT ;  /* 0x000000ff0400728c */ /* 0x008fc8000bf05070 */
[----:B------:R-:W-:-:S04]  /*0450*/  UISETP.NE.AND.EX UP0, UPT, UR5, URZ, UPT, UP0 ;  /* 0x000000ff0500728c */ /* 0x000fc8000bf05300 */
[----:B------:R-:W-:-:S04]  /*0460*/  UISETP.EQ.OR.EX UP2, UPT, UR9, URZ, !UP0, UP1 ;  /* 0x000000ff0900728c */ /* 0x000fc8000c742710 */
[----:B------:R-:W-:-:S06]  /*0470*/  UP2UR UR4, UPR, URZ, 0x4 ;  /* 0x00000004ff047883 */ /* 0x000fcc0008000000 */
[----:B------:R-:W-:Y:S01]  /*0480*/  MOV R55, UR4 ;  /* 0x0000000400377c02 */ /* 0x000fe20008000f00 */
[----:B------:R-:W-:Y:S06]  /*0490*/  BRA.U !UP2, `(.L_x_8) ;  /* 0x000000010a207547 */ /* 0x000fec000b800000 */
[----:B------:R-:W-:Y:S01]  /*04a0*/  UISETP.NE.U32.AND UP1, UPT, UR8, URZ, UPT ;  /* 0x000000ff0800728c */ /* 0x000fe2000bf25070 */
[----:B-----5:R-:W-:Y:S01]  /*04b0*/  FSETP.NEU.AND P0, PT, R27, RZ, PT ;  /* 0x000000ff1b00720b */ /* 0x020fe20003f0d000 */
[----:B------:R-:W-:Y:S02]  /*04c0*/  USEL UR4, URZ, 0xffffffff, UP0 ;  /* 0xffffffffff047887 */ /* 0x000fe40008000000 */
[----:B------:R-:W-:-:S10]  /*04d0*/  UISETP.NE.AND.EX UP1, UPT, UR9, URZ, UPT, UP1 ;  /* 0x000000ff0900728c */ /* 0x000fd4000bf25310 */
[----:B------:R-:W-:Y:S01]  /*04e0*/  VOTEU.ANY UP0, P0 ;  /* 0x0000000000ff7886 */ /* 0x000fe20000000100 */
[----:B------:R-:W-:-:S04]  /*04f0*/  @!UP1 USEL UR4, URZ, 0xffffffff, UP0 ;  /* 0xffffffffff049887 */ /* 0x000fc80008000000 */
[----:B------:R-:W-:-:S04]  /*0500*/  ULOP3.LUT UR4, UR4, 0x1, URZ, 0xc0, !UPT ;  /* 0x0000000104047892 */ /* 0x000fc8000f8ec0ff */
[----:B------:R-:W-:-:S11]  /*0510*/  UISETP.NE.U32.AND UP3, UPT, UR4, 0x1, UPT ;  /* 0x000000010400788c */ /* 0x000fd6000bf65070 */
.L_x_8:
[----:B------:R-:W3:Y:S01]  /*0520*/  SHFL.IDX PT, R0, R52, RZ, 0x1f ;  /* 0x00001fff34007589 */ /* 0x000ee200000e0000 */
[----:B------:R-:W-:-:S04]  /*0530*/  UISETP.NE.AND UP0, UPT, UR18, 0x2, UPT ;  /* 0x000000021200788c */ /* 0x000fc8000bf05270 */
[----:B------:R-:W-:Y:S02]  /*0540*/  UISETP.EQ.AND UP1, UPT, UR68, URZ, !UP0 ;  /* 0x000000ff4400728c */ /* 0x000fe4000c722270 */
[----:B------:R-:W-:-:S04]  /*0550*/  USEL UR54, URZ, 0x1, UP0 ;  /* 0x00000001ff367887 */ /* 0x000fc80008000000 */
[----:B------:R-:W-:Y:S02]  /*0560*/  PLOP3.LUT P3, PT, P1, PT, UP1, 0x80, 0x8 ;  /* 0x000000000008781c */ /* 0x000fe40000f6f018 */
[----:B---3--:R-:W-:-:S13]  /*0570*/  ISETP.NE.AND P0, PT, R0, RZ, PT ;  /* 0x000000ff0000720c */ /* 0x008fda0003f05270 */
[----:B------:R-:W-:Y:S05]  /*0580*/  @P0 BRA `(.L_x_9) ;  /* 0x0000000000540947 */ /* 0x000fea0003800000 */
[----:B------:R-:W-:Y:S01]  /*0590*/  UMOV UR4, 0x400 ;  /* 0x0000040000047882 */ /* 0x000fe20000000000 */
[----:B------:R-:W-:Y:S01]  /*05a0*/  UMOV UR8, 0x1 ;  /* 0x0000000100087882 */ /* 0x000fe20000000000 */
[----:B------:R-:W-:Y:S01]  /*05b0*/  UMOV UR6, 0x2 ;  /* 0x0000000200067882 */ /* 0x000fe20000000000 */
[----:B------:R-:W-:Y:S02]  /*05c0*/  ULEA UR4, UR52, UR4, 0x18 ;  /* 0x0000000434047291 */ /* 0x000fe4000f8ec0ff */
[----:B------:R-:W-:-:S04]  /*05d0*/  UIADD3 UR8, UPT, UPT, -UR8, 0x100000, URZ ;  /* 0x0010000008087890 */ /* 0x000fc8000fffe1ff */
[----:B------:R-:W-:Y:S02]  /*05e0*/  USHF.L.U32 UR9, UR8, 0xb, URZ ;  /* 0x0000000b08097899 */ /* 0x000fe400080006ff */
[----:B------:R-:W-:Y:S02]  /*05f0*/  USHF.L.U32 UR8, UR8, 0x1, URZ ;  /* 0x0000000108087899 */ /* 0x000fe400080006ff */
[----:B------:R-:W-:-:S04]  /*0600*/  UIADD3 UR6, UPT, UPT, -UR6, 0x100000, URZ ;  /* 0x0010000006067890 */ /* 0x000fc8000fffe1ff */
[----:B------:R-:W-:Y:S02]  /*0610*/  USHF.L.U32 UR7, UR6, 0xb, URZ ;  /* 0x0000000b06077899 */ /* 0x000fe400080006ff */
[----:B------:R-:W-:Y:S01]  /*0620*/  USHF.L.U32 UR6, UR6, 0x1, URZ ;  /* 0x0000000106067899 */ /* 0x000fe200080006ff */
[----:B------:R-:W-:Y:S01]  /*0630*/  ELECT P0, URZ, PT ;  /* 0x0000000000ff782f */ /* 0x000fe20003800000 */
[----:B------:R-:W3:Y:S02]  /*0640*/  FENCE.VIEW.ASYNC.S ;  /* 0x00000000000073c6 */ /* 0x000ee40000000000 */
[----:B---3--:R3:W4:Y:S08]  /*0650*/  SYNCS.EXCH.64 URZ, [UR4], UR8 ;  /* 0x0000000804ff75b2 */ /* 0x0087300008000100 */
[----:B------:R3:W1:Y:S01]  /*0660*/  SYNCS.EXCH.64 URZ, [UR4+0x20], UR6 ;  /* 0x0000200604ff75b2 */ /* 0x0006620008000100 */
[----:B------:R3:W1:Y:S01]  /*0670*/  SYNCS.EXCH.64 URZ, [UR4+0x8], UR8 ;  /* 0x0000080804ff75b2 */ /* 0x0006620008000100 */
[----:B------:R3:W1:Y:S01]  /*0680*/  SYNCS.EXCH.64 URZ, [UR4+0x28], UR6 ;  /* 0x0000280604ff75b2 */ /* 0x0006620008000100 */
[----:B------:R3:W1:Y:S01]  /*0690*/  SYNCS.EXCH.64 URZ, [UR4+0x10], UR8 ;  /* 0x0000100804ff75b2 */ /* 0x0006620008000100 */
[----:B------:R3:W1:Y:S01]  /*06a0*/  SYNCS.EXCH.64 URZ, [UR4+0x30], UR6 ;  /* 0x0000300604ff75b2 */ /* 0x0006620008000100 */
[----:B------:R3:W1:Y:S01]  /*06b0*/  SYNCS.EXCH.64 URZ, [UR4+0x18], UR8 ;  /* 0x0000180804ff75b2 */ /* 0x0006620008000100 */
[----:B------:R3:W1:Y:S01]  /*06c0*/  SYNCS.EXCH.64 URZ, [UR4+0x38], UR6 ;  /* 0x0000380604ff75b2 */ /* 0x0006620008000100 */
[----:B------:R-:W-:Y:S01]  /*06d0*/  NOP ;  /* 0x0000000000007918 */ /* 0x000fe20000000000 */
.L_x_9:
[----:B------:R-:W2:Y:S01]  /*06e0*/  SHFL.IDX PT, R0, R52, RZ, 0x1f ;  /* 0x00001fff34007589 */ /* 0x000ea200000e0000 */
[----:B------:R-:W-:Y:S01]  /*06f0*/  NOP ;  /* 0x0000000000007918 */ /* 0x000fe20000000000 */
[----:B--2---:R-:W-:-:S13]  /*0700*/  ISETP.NE.AND P0, PT, R0, 0x1, PT ;  /* 0x000000010000780c */ /* 0x004fda0003f05270 */
[----:B------:R-:W-:Y:S05]  /*0710*/  @P0 BRA `(.L_x_10) ;  /* 0x0000000000540947 */ /* 0x000fea0003800000 */
[----:B---3--:R-:W-:Y:S01]  /*0720*/  UMOV UR4, 0x400 ;  /* 0x0000040000047882 */ /* 0x008fe20000000000 */
        /* <DEDUP_REMOVED lines=10> */
[----:B------:R-:W2:Y:S02]  /*07d0*/  FENCE.VIEW.ASYNC.S ;  /* 0x00000000000073c6 */ /* 0x000ea40000000000 */
[----:B--2---:R2:W3:Y:S08]  /*07e0*/  SYNCS.EXCH.64 URZ, [UR4+0x40], UR8 ;  /* 0x0000400804ff75b2 */ /* 0x0044f00008000100 */
        /* <DEDUP_REMOVED lines=8> */
.L_x_10:
[----:B------:R-:W4:Y:S01]  /*0870*/  SHFL.IDX PT, R0, R52, RZ, 0x1f ;  /* 0x00001fff34007589 */ /* 0x000f2200000e0000 */
[----:B------:R-:W-:Y:S01]  /*0880*/  NOP ;  /* 0x0000000000007918 */ /* 0x000fe20000000000 */
[----:B----4-:R-:W-:-:S13]  /*0890*/  ISETP.NE.AND P0, PT, R0, 0x3, PT ;  /* 0x000000030000780c */ /* 0x010fda0003f05270 */
[----:B------:R-:W-:Y:S05]  /*08a0*/  @P0 BRA `(.L_x_11) ;  /* 0x00000000002c0947 */ /* 0x000fea0003800000 */
[----:B--23--:R-:W-:Y:S01]  /*08b0*/  UMOV UR6, 0x400 ;  /* 0x0000040000067882 */ /* 0x00cfe20000000000 */
[----:B------:R-:W-:Y:S01]  /*08c0*/  UMOV UR4, 0x20 ;  /* 0x0000002000047882 */ /* 0x000fe20000000000 */
[----:B------:R-:W-:Y:S02]  /*08d0*/  ULEA UR6, UR52, UR6, 0x18 ;  /* 0x0000000634067291 */ /* 0x000fe4000f8ec0ff */
[----:B------:R-:W-:-:S04]  /*08e0*/  UIADD3 UR4, UPT, UPT, -UR4, 0x100000, URZ ;  /* 0x0010000004047890 */ /* 0x000fc8000fffe1ff */
[----:B------:R-:W-:Y:S02]  /*08f0*/  USHF.L.U32 UR5, UR4, 0xb, URZ ;  /* 0x0000000b04057899 */ /* 0x000fe400080006ff */
[----:B------:R-:W-:Y:S01]  /*0900*/  USHF.L.U32 UR4, UR4, 0x1, URZ ;  /* 0x0000000104047899 */ /* 0x000fe200080006ff */
[----:B------:R-:W-:Y:S01]  /*0910*/  ELECT P0, URZ, PT ;  /* 0x0000000000ff782f */ /* 0x000fe20003800000 */
[----:B------:R-:W2:Y:S10]  /*0920*/  FENCE.VIEW.ASYNC.S ;  /* 0x00000000000073c6 */ /* 0x000eb40000000000 */
[----:B--2---:R4:W2:Y:S01]  /*0930*/  SYNCS.EXCH.64 URZ, [UR6+0x80], UR4 ;  /* 0x0000800406ff75b2 */ /* 0x0048a20008000100 */
[----:B------:R4:W3:Y:S02]  /*0940*/  SYNCS.EXCH.64 URZ, [UR6+0x88], UR4 ;  /* 0x0000880406ff75b2 */ /* 0x0008e40008000100 */
[----:B----4-:R-:W-:Y:S01]  /*0950*/  NOP ;  /* 0x0000000000007918 */ /* 0x010fe20000000000 */
.L_x_11:
[----:B------:R-:W4:Y:S01]  /*0960*/  SHFL.IDX PT, R0, R52, RZ, 0x1f ;  /* 0x00001fff34007589 */ /* 0x000f2200000e0000 */
[----:B------:R-:W-:Y:S01]  /*0970*/  NOP ;  /* 0x0000000000007918 */ /* 0x000fe20000000000 */
[----:B----4-:R-:W-:-:S13]  /*0980*/  ISETP.NE.AND P0, PT, R0, 0x4, PT ;  /* 0x000000040000780c */ /* 0x010fda0003f05270 */
[----:B------:R-:W-:Y:S05]  /*0990*/  @P0 BRA `(.L_x_12) ;  /* 0x0000000000480947 */ /* 0x000fea0003800000 */
[----:B--23--:R-:W-:Y:S01]  /*09a0*/  UMOV UR4, 0x3a0 ;  /* 0x000003a000047882 */ /* 0x00cfe20000000000 */
[----:B------:R-:W-:Y:S01]  /*09b0*/  UMOV UR6, 0x400 ;  /* 0x0000040000067882 */ /* 0x000fe20000000000 */
[----:B------:R-:W-:Y:S01]  /*09c0*/  USEL UR4, UR4, 0x320, UP3 ;  /* 0x0000032004047887 */ /* 0x000fe20009800000 */
        /* <DEDUP_REMOVED lines=10> */
[----:B--2---:R4:W2:Y:S08]  /*0a70*/  SYNCS.EXCH.64 URZ, [UR6+0x90], UR8 ;  /* 0x0000900806ff75b2 */ /* 0x0048b00008000100 */
[----:B------:R4:W3:Y:S01]  /*0a80*/  SYNCS.EXCH.64 URZ, [UR6+0xa0], UR4 ;  /* 0x0000a00406ff75b2 */ /* 0x0008e20008000100 */
[----:B------:R4:W1:Y:S01]  /*0a90*/  SYNCS.EXCH.64 URZ, [UR6+0x98], UR8 ;  /* 0x0000980806ff75b2 */ /* 0x0008620008000100 */
[----:B------:R4:W1:Y:S02]  /*0aa0*/  SYNCS.EXCH.64 URZ, [UR6+0xa8], UR4 ;  /* 0x0000a80406ff75b2 */ /* 0x0008640008000100 */
[----:B----4-:R-:W-:Y:S01]  /*0ab0*/  NOP ;  /* 0x0000000000007918 */ /* 0x010fe20000000000 */
.L_x_12:
[----:B------:R-:W4:Y:S01]  /*0ac0*/  SHFL.IDX PT, R0, R52, RZ, 0x1f ;  /* 0x00001fff34007589 */ /* 0x000f2200000e0000 */
[----:B------:R-:W-:Y:S01]  /*0ad0*/  NOP ;  /* 0x0000000000007918 */ /* 0x000fe20000000000 */
[----:B----4-:R-:W-:-:S13]  /*0ae0*/  ISETP.NE.AND P0, PT, R0, 0x5, PT ;  /* 0x000000050000780c */ /* 0x010fda0003f05270 */
[----:B------:R-:W-:Y:S05]  /*0af0*/  @P0 BRA `(.L_x_13) ;  /* 0x0000000000540947 */ /* 0x000fea0003800000 */
[----:B--23--:R-:W-:Y:S01]  /*0b00*/  UMOV UR4, 0x400 ;  /* 0x0000040000047882 */ /* 0x00cfe20000000000 */
        /* <DEDUP_REMOVED lines=14> */
[----:B------:R4:W1:Y:S01]  /*0bf0*/  SYNCS.EXCH.64 URZ, [UR4+0xd8], UR8 ;  /* 0x0000d80804ff75b2 */ /* 0x0008620008000100 */
[----:B------:R4:W1:Y:S01]  /*0c00*/  SYNCS.EXCH.64 URZ, [UR4+0xc0], UR6 ;  /* 0x0000c00604ff75b2 */ /* 0x0008620008000100 */
[----:B------:R4:W1:Y:S01]  /*0c10*/  SYNCS.EXCH.64 URZ, [UR4+0xe0], UR8 ;  /* 0x0000e00804ff75b2 */ /* 0x0008620008000100 */
[----:B------:R4:W1:Y:S01]  /*0c20*/  SYNCS.EXCH.64 URZ, [UR4+0xc8], UR6 ;  /* 0x0000c80604ff75b2 */ /* 0x0008620008000100 */
[----:B------:R4:W1:Y:S02]  /*0c30*/  SYNCS.EXCH.64 URZ, [UR4+0xe8], UR8 ;  /* 0x0000e80804ff75b2 */ /* 0x0008640008000100 */
[----:B----4-:R-:W-:Y:S01]  /*0c40*/  NOP ;  /* 0x0000000000007918 */ /* 0x010fe20000000000 */
.L_x_13:
[----:B------:R-:W4:Y:S01]  /*0c50*/  SHFL.IDX PT, R0, R52, RZ, 0x1f ;  /* 0x00001fff34007589 */ /* 0x000f2200000e0000 */
[----:B------:R-:W-:Y:S01]  /*0c60*/  ISETP.NE.OR P1, PT, RZ, UR18, !P1 ;  /* 0x00000012ff007c0c */ /* 0x000fe2000cf25670 */
        /* <DEDUP_REMOVED lines=12> */
[----:B------:R4:W3:Y:S01]  /*0d30*/  SYNCS.EXCH.64 URZ, [UR4+0x100], UR6 ;  /* 0x0001000604ff75b2 */ /* 0x0008e20008000100 */
[----:B------:R4:W1:Y:S01]  /*0d40*/  SYNCS.EXCH.64 URZ, [UR4+0xf8], UR6 ;  /* 0x0000f80604ff75b2 */ /* 0x0008620008000100 */
[----:B------:R4:W1:Y:S02]  /*0d50*/  SYNCS.EXCH.64 URZ, [UR4+0x108], UR6 ;  /* 0x0001080604ff75b2 */ /* 0x0008640008000100 */
[----:B----4-:R-:W-:Y:S01]  /*0d60*/  NOP ;  /* 0x0000000000007918 */ /* 0x010fe20000000000 */
.L_x_14:
[----:B------:R-:W-:Y:S01]  /*0d70*/  VOTEU.ALL UP0, P1 ;  /* 0x0000000000ff7886 */ /* 0x000fe20000800000 */
[----:B--23--:R-:W-:Y:S01]  /*0d80*/  UMOV UR4, 0x20 ;  /* 0x0000002000047882 */ /* 0x00cfe20000000000 */
[----:B------:R-:W2:Y:S01]  /*0d90*/  LDCU UR7, c[0x0][0x36c] ;  /* 0x00006d80ff0777ac */ /* 0x000ea20008000800 */
[----:B------:R-:W-:Y:S01]  /*0da0*/  NOP ;  /* 0x0000000000007918 */ /* 0x000fe20000000000 */
[----:B-1----:R-:W-:Y:S01]  /*0db0*/  LOP3.LUT R3, R65, 0x1f, RZ, 0xc0, !PT ;  /* 0x0000001f41037812 */ /* 0x002fe200078ec0ff */
[----:B------:R-:W-:Y:S01]  /*0dc0*/  @!UP0 UMOV UR6, 0x400 ;  /* 0x0000040000068882 */ /* 0x000fe20000000000 */
[----:B------:R-:W-:-:S04]  /*0dd0*/  @!UP0 UIADD3 UR4, UPT, UPT, -UR4, 0x100000, URZ ;  /* 0x0010000004048890 */ /* 0x000fc8000fffe1ff */
[----:B------:R-:W-:Y:S02]  /*0de0*/  @!UP0 USHF.L.U32 UR5, UR4, 0xb, URZ ;  /* 0x0000000b04058899 */ /* 0x000fe400080006ff */
[----:B------:R-:W-:Y:S02]  /*0df0*/  @!UP0 USHF.L.U32 UR4, UR4, 0x1, URZ ;  /* 0x0000000104048899 */ /* 0x000fe400080006ff */
[----:B------:R-:W-:Y:S01]  /*0e00*/  @!UP0 ULEA UR6, UR52, UR6, 0x18 ;  /* 0x0000000634068291 */ /* 0x000fe2000f8ec0ff */
[----:B------:R-:W-:Y:S01]  /*0e10*/  VOTEU.ALL UP0, P1 ;  /* 0x0000000000ff7886 */ /* 0x000fe20000800000 */
[----:B------:R-:W-:Y:S02]  /*0e20*/  UISETP.NE.AND UP4, UPT, UR18, URZ, UPT ;  /* 0x000000ff1200728c */ /* 0x000fe4000bf85270 */
[----:B--2---:R-:W-:Y:S01]  /*0e30*/  UISETP.EQ.U32.AND UP5, UPT, UR7, 0x1, UPT ;  /* 0x000000010700788c */ /* 0x004fe2000bfa2070 */
[----:B------:R-:W1:Y:S07]  /*0e40*/  FENCE.VIEW.ASYNC.S ;  /* 0x00000000000073c6 */ /* 0x000e6e0000000000 */
[----:B-1----:R1:W2:Y:S01]  /*0e50*/  @!UP0 SYNCS.EXCH.64 URZ, [UR6+0x110], UR4 ;  /* 0x0001100406ff85b2 */ /* 0x0022a20008000100 */
[----:B------:R-:W-:Y:S05]  /*0e60*/  BRA.U !UP5, `(.L_x_15) ;  /* 0x000000010d087547 */ /* 0x000fea000b800000 */
[----:B--2---:R-:W-:Y:S01]  /*0e70*/  UCGABAR_ARV ;  /* 0x00000000000079c7 */ /* 0x004fe20008000000 */
[----:B------:R-:W-:Y:S05]  /*0e80*/  BRA `(.L_x_16) ;  /* 0x0000000000047947 */ /* 0x000fea0003800000 */
.L_x_15:
[----:B--2---:R-:W-:Y:S01]  /*0e90*/  NOP ;  /* 0x0000000000007918 */ /* 0x004fe20000000000 */
.L_x_16:
[----:B------:R-:W2:Y:S01]  /*0ea0*/  S2UR UR21, SR_CTAID.X ;  /* 0x00000000001579c3 */ /* 0x000ea20000002500 */
[----:B------:R-:W-:-:S05]  /*0eb0*/  CS2R.32 R54, SR_CgaSize ;  /* 0x0000000000367805 */ /* 0x000fca0000008a00 */
[----:B------:R-:W-:-:S05]  /*0ec0*/  IMAD R54, R54, -0xa0, RZ ;  /* 0xffffff6036367824 */ /* 0x000fca00078e02ff */
[----:B-1----:R-:W-:-:S14]  /*0ed0*/  R2UR UR5, R54 ;  /* 0x00000000360572ca */ /* 0x002fdc00000e0000 */
[----:B------:R-:W1:Y:S01]  /*0ee0*/  LDCU UR5, c[0x0][UR5+0x2b0] ;  /* 0x00005600050577ac */ /* 0x000e620008000800 */
[----:B------:R-:W-:-:S05]  /*0ef0*/  CS2R.32 R54, SR_CgaSize ;  /* 0x0000000000367805 */ /* 0x000fca0000008a00 */
[----:B------:R-:W-:-:S05]  /*0f00*/  IMAD R54, R54, -0xa0, RZ ;  /* 0xffffff6036367824 */ /* 0x000fca00078e02ff */
[----:B------:R-:W-:-:S14]  /*0f10*/  R2UR UR4, R54 ;  /* 0x00000000360472ca */ /* 0x000fdc00000e0000 */
[----:B------:R-:W3:Y:S01]  /*0f20*/  LDCU UR4, c[0x0][UR4+0x2b4] ;  /* 0x00005680040477ac */ /* 0x000ee20008000800 */
[----:B------:R-:W4:Y:S01]  /*0f30*/  S2UR UR7, SR_CTAID.Y ;  /* 0x00000000000779c3 */ /* 0x000f220000002600 */
[----:B------:R-:W-:-:S05]  /*0f40*/  CS2R.32 R54, SR_CgaSize ;  /* 0x0000000000367805 */ /* 0x000fca0000008a00 */
[----:B------:R-:W-:-:S05]  /*0f50*/  IMAD R54, R54, -0xa0, RZ ;  /* 0xffffff6036367824 */ /* 0x000fca00078e02ff */
[----:B------:R-:W-:-:S14]  /*0f60*/  R2UR UR8, R54 ;  /* 0x00000000360872ca */ /* 0x000fdc00000e0000 */
[----:B------:R-:W3:Y:S01]  /*0f70*/  LDCU UR8, c[0x0][UR8+0x2a0] ;  /* 0x00005400080877ac */ /* 0x000ee20008000800 */
[----:B------:R-:W-:-:S05]  /*0f80*/  CS2R.32 R54, SR_CgaSize ;  /* 0x0000000000367805 */ /* 0x000fca0000008a00 */
[----:B------:R-:W-:-:S05]  /*0f90*/  IMAD R54, R54, -0xa0, RZ ;  /* 0xffffff6036367824 */ /* 0x000fca00078e02ff */
[----:B------:R-:W-:-:S14]  /*0fa0*/  R2UR UR9, R54 ;  /* 0x00000000360972ca */ /* 0x000fdc00000e0000 */
[----:B------:R-:W3:Y:S01]  /*0fb0*/  LDCU UR9, c[0x0][UR9+0x2a4] ;  /* 0x00005480090977ac */ /* 0x000ee20008000800 */
[----:B------:R-:W3:Y:S01]  /*0fc0*/  S2UR UR36, SR_CTAID.Z ;  /* 0x00000000002479c3 */ /* 0x000ee20000002700 */
[----:B------:R-:W-:Y:S01]  /*0fd0*/  UISETP.GT.U32.AND UP0, UPT, UR68, 0xffff, UPT ;  /* 0x0000ffff4400788c */ /* 0x000fe2000bf04070 */
[----:B------:R-:W3:Y:S01]  /*0fe0*/  LDCU UR19, c[0x0][0xb24] ;  /* 0x00016480ff1377ac */ /* 0x000ee20008000800 */
[----:B------:R-:W-:Y:S01]  /*0ff0*/  USHF.L.U32 UR30, UR52, 0xa, URZ ;  /* 0x0000000a341e7899 */ /* 0x000fe200080006ff */
[----:B--2---:R-:W-:Y:S01]  /*1000*/  I2FP.F32.U32 R2, UR21 ;  /* 0x0000001500027c45 */ /* 0x004fe20008201000 */
[----:B------:R-:W-:Y:S01]  /*1010*/  UMOV UR28, 0x5 ;  /* 0x00000005001c7882 */ /* 0x000fe20000000000 */
[----:B------:R-:W2:Y:S03]  /*1020*/  LDCU UR45, c[0x0][0xb24] ;  /* 0x00016480ff2d77ac */ /* 0x000ea60008000800 */
[----:B-1----:R-:W-:Y:S01]  /*1030*/  FMUL R2, R2, UR5 ;  /* 0x0000000502027c20 */ /* 0x002fe20008400000 */
[----:B------:R-:W-:Y:S01]  /*1040*/  USEL UR5, UR68, 0xffff, !UP0 ;  /* 0x0000ffff44057887 */ /* 0x000fe2000c000000 */
[----:B----4-:R-:W-:Y:S01]  /*1050*/  I2FP.F32.U32 R0, UR7 ;  /* 0x0000000700007c45 */ /* 0x010fe20008201000 */
[----:B------:R-:W1:Y:S03]  /*1060*/  LDCU UR23, c[0x0][0xb30] ;  /* 0x00016600ff1777ac */ /* 0x000e660008000800 */
[----:B------:R-:W4:Y:S01]  /*1070*/  F2I.U32.TRUNC.NTZ R2, R2 ;  /* 0x0000000200027305 */ /* 0x000f22000020f000 */
[----:B---3--:R-:W-:Y:S01]  /*1080*/  FMUL R0, R0, UR4 ;  /* 0x0000000400007c20 */ /* 0x008fe20008400000 */
[----:B------:R-:W-:-:S02]  /*1090*/  ULOP3.LUT UR29, UR5, 0xffff, URZ, 0xc0, !UPT ;  /* 0x0000ffff051d7892 */ /* 0x000fc4000f8ec0ff */
[----:B------:R-:W-:Y:S01]  /*10a0*/  UISETP.GE.AND UP2, UPT, UR19, 0x1, UPT ;  /* 0x000000011300788c */ /* 0x000fe2000bf46270 */
[----:B------:R-:W-:-:S03]  /*10b0*/  UMOV UR20, UR7 ;  /* 0x0000000700147c82 */ /* 0x000fc60008000000 */
[----:B------:R-:W3:Y:S01]  /*10c0*/  F2I.U32.TRUNC.NTZ R0, R0 ;  /* 0x0000000000007305 */ /* 0x000ee2000020f000 */
[----:B------:R-:W-:Y:S01]  /*10d0*/  UMOV UR16, UR21 ;  /* 0x0000001500107c82 */ /* 0x000fe20008000000 */
[----:B----4-:R-:W-:Y:S02]  /*10e0*/  R2UR UR4, R2 ;  /* 0x00000000020472ca */ /* 0x010fe400000e0000 */
[----:B------:R-:W-:Y:S02]  /*10f0*/  PRMT R2, RZ, 0x7610, R2 ;  /* 0x00007610ff027816 */ /* 0x000fe40000000002 */
[----:B---3--:R-:W-:Y:S02]  /*1100*/  R2UR UR6, R0 ;  /* 0x00000000000672ca */ /* 0x008fe400000e0000 */
[----:B------:R-:W-:-:S07]  /*1110*/  PRMT R0, RZ, 0x7610, R0 ;  /* 0x00007610ff007816 */ /* 0x000fce0000000000 */
[----:B------:R-:W-:-:S04]  /*1120*/  UIADD3 UR5, UPT, UPT, -UR4, URZ, URZ ;  /* 0x000000ff04057290 */ /* 0x000fc8000fffe1ff */
[----:B------:R-:W-:Y:S02]  /*1130*/  UIMAD UR5, UR8, UR5, UR21 ;  /* 0x00000005080572a4 */ /* 0x000fe4000f8e0215 */
[----:B------:R-:W-:-:S04]  /*1140*/  UIADD3 UR4, UPT, UPT, -UR6, URZ, URZ ;  /* 0x000000ff06047290 */ /* 0x000fc8000fffe1ff */
[----:B------:R-:W-:Y:S01]  /*1150*/  IMAD.U32 R54, RZ, RZ, UR5 ;  /* 0x00000005ff367e24 */ /* 0x000fe2000f8e00ff */
[----:B------:R-:W-:-:S06]  /*1160*/  UIMAD UR4, UR9, UR4, UR7 ;  /* 0x00000004090472a4 */ /* 0x000fcc000f8e0207 */
[----:B------:R-:W-:Y:S01]  /*1170*/  IMAD.U32 R53, RZ, RZ, UR4 ;  /* 0x00000004ff357e24 */ /* 0x000fe2000f8e00ff */
[----:B-12---:R-:W-:Y:S06]  /*1180*/  BRA.U UP4, `(.L_x_17) ;  /* 0x0000000104447547 */ /* 0x006fec000b800000 */
[----:B------:R-:W-:Y:S02]  /*1190*/  R2UR UR4, R54 ;  /* 0x00000000360472ca */ /* 0x000fe400000e0000 */
[----:B------:R-:W-:-:S11]  /*11a0*/  R2UR UR8, R53 ;  /* 0x00000000350872ca */ /* 0x000fd600000e0000 */
[----:B------:R-:W-:Y:S02]  /*11b0*/  UISETP.GT.U32.AND UP0, UPT, UR4, 0x1, UPT ;  /* 0x000000010400788c */ /* 0x000fe4000bf04070 */
[----:B------:R-:W-:Y:S02]  /*11c0*/  ULOP3.LUT UR4, UR4, 0xfffffffe, URZ, 0xc0, !UPT ;  /* 0xfffffffe04047892 */ /* 0x000fe4000f8ec0ff */
[----:B------:R-:W-:Y:S02]  /*11d0*/  UISETP.NE.AND UP1, UPT, UR8, URZ, UP0 ;  /* 0x000000ff0800728c */ /* 0x000fe40008725270 */
[----:B------:R-:W-:Y:S02]  /*11e0*/  UISETP.NE.AND UP0, UPT, UR8, 0x1, UP0 ;  /* 0x000000010800788c */ /* 0x000fe40008705270 */
[----:B------:R-:W-:Y:S02]  /*11f0*/  USEL UR7, URZ, 0x1, UP1 ;  /* 0x00000001ff077887 */ /* 0x000fe40008800000 */
[----:B------:R-:W-:-:S02]  /*1200*/  USEL UR6, URZ, 0x4, UP0 ;  /* 0x00000004ff067887 */ /* 0x000fc40008000000 */
[----:B------:R-:W-:Y:S02]  /*1210*/  USEL UR5, URZ, 0x2, UP1 ;  /* 0x00000002ff057887 */ /* 0x000fe40008800000 */
[----:B------:R-:W-:Y:S02]  /*1220*/  ULEA UR4, UR8, UR4, 0x1 ;  /* 0x0000000408047291 */ /* 0x000fe4000f8e08ff */
[----:B------:R-:W-:Y:S02]  /*1230*/  USEL UR8, URZ, 0x8, UP0 ;  /* 0x00000008ff087887 */ /* 0x000fe40008000000 */
[----:B------:R-:W-:-:S03]  /*1240*/  UIADD3 UR5, UPT, UPT, UR5, UR6, UR7 ;  /* 0x0000000605057290 */ /* 0x000fc6000fffe007 */
[----:B------:R-:W-:Y:S01]  /*1250*/  UMOV UR6, 0x3 ;  /* 0x0000000300067882 */ /* 0x000fe20000000000 */
[----:B------:R-:W-:Y:S02]  /*1260*/  UIADD3 UR5, UPT, UPT, UR5, UR8, URZ ;  /* 0x0000000805057290 */ /* 0x000fe4000fffe0ff */
[----:B------:R-:W-:-:S04]  /*1270*/  USHF.L.U32 UR4, UR6, UR4, URZ ;  /* 0x0000000406047299 */ /* 0x000fc800080006ff */
[----:B------:R-:W-:Y:S02]  /*1280*/  IMAD.U32 R2, RZ, RZ, UR5 ;  /* 0x00000005ff027e24 */ /* 0x000fe4000f8e00ff */
[----:B------:R-:W-:Y:S02]  /*1290*/  IMAD.U32 R0, RZ, RZ, UR4 ;  /* 0x00000004ff007e24 */ /* 0x000fe4000f8e00ff */
.L_x_17:
[----:B------:R-:W-:Y:S05]  /*12a0*/  BRA.U !UP2, `(.L_x_18) ;  /* 0x000000010ad47547 */ /* 0x000fea000b800000 */
[----:B------:R-:W1:Y:S01]  /*12b0*/  LDCU.128 UR24, c[0x0][0xb10] ;  /* 0x00016200ff1877ac */ /* 0x000e620008000c00 */
[----:B------:R-:W2:Y:S01]  /*12c0*/  LDCU UR6, c[0x0][0x370] ;  /* 0x00006e00ff0677ac */ /* 0x000ea20008000800 */
[----:B------:R-:W3:Y:S01]  /*12d0*/  LDCU UR5, c[0x0][0x374] ;  /* 0x00006e80ff0577ac */ /* 0x000ee20008000800 */
[----:B------:R-:W4:Y:S01]  /*12e0*/  LDCU UR22, c[0x0][0xb0c] ;  /* 0x00016180ff1677ac */ /* 0x000f220008000800 */
[----:B------:R-:W4:Y:S01]  /*12f0*/  LDCU UR4, c[0x0][0xb20] ;  /* 0x00016400ff0477ac */ /* 0x000f220008000800 */
[----:B------:R-:W4:Y:S01]  /*1300*/  LDCU.64 UR8, c[0x0][0xb28] ;  /* 0x00016500ff0877ac */ /* 0x000f220008000a00 */
[----:B-1----:R-:W-:Y:S02]  /*1310*/  UISETP.NE.AND UP0, UPT, UR26, 0x1, UPT ;  /* 0x000000011a00788c */ /* 0x002fe4000bf05270 */
[----:B---3--:R-:W-:Y:S02]  /*1320*/  UIMAD.WIDE.U32 UR10, UR5, UR27, URZ ;  /* 0x0000001b050a72a5 */ /* 0x008fe4000f8e00ff */
[----:B--2---:R-:W-:-:S02]  /*1330*/  UIMAD.WIDE.U32 UR12, UR6, UR24, URZ ;  /* 0x00000018060c72a5 */ /* 0x004fc4000f8e00ff */
[----:B----4-:R-:W-:Y:S02]  /*1340*/  UISETP.NE.AND UP1, UPT, UR22, 0x1, UPT ;  /* 0x000000011600788c */ /* 0x010fe4000bf25270 */
[----:B------:R-:W-:Y:S01]  /*1350*/  UISETP.NE.AND UP2, UPT, UR19, 0x1, UPT ;  /* 0x000000011300788c */ /* 0x000fe2000bf45270 */
[----:B------:R-:W-:Y:S02]  /*1360*/  UMOV UR10, UR11 ;  /* 0x0000000b000a7c82 */ /* 0x000fe40008000000 */
[----:B------:R-:W-:Y:S01]  /*1370*/  UMOV UR12, UR13 ;  /* 0x0000000d000c7c82 */ /* 0x000fe20008000000 */
[----:B------:R-:W-:Y:S02]  /*1380*/  @UP0 USHF.R.U32.HI UR5, URZ, UR4, UR10 ;  /* 0x00000004ff050299 */ /* 0x000fe4000801160a */
[----:B------:R-:W-:Y:S02]  /*1390*/  UIMAD.WIDE.U32 UR16, UR20, UR27, URZ ;  /* 0x0000001b141072a5 */ /* 0x000fe4000f8e00ff */
[----:B------:R-:W-:-:S02]  /*13a0*/  UIMAD.WIDE.U32 UR10, UR5, UR8, URZ ;  /* 0x00000008050a72a5 */ /* 0x000fc4000f8e00ff */
[----:B------:R-:W-:Y:S02]  /*13b0*/  @UP1 USHF.R.U32.HI UR6, URZ, UR25, UR12 ;  /* 0x00000019ff061299 */ /* 0x000fe4000801160c */
[----:B------:R-:W-:Y:S02]  /*13c0*/  UIMAD.WIDE.U32 UR14, UR21, UR24, URZ ;  /* 0x00000018150e72a5 */ /* 0x000fe4000f8e00ff */
[----:B------:R-:W-:Y:S01]  /*13d0*/  UIMAD.WIDE.U32 UR12, UR6, UR8, URZ ;  /* 0x00000008060c72a5 */ /* 0x000fe2000f8e00ff */
[----:B------:R-:W-:Y:S01]  /*13e0*/  UMOV UR16, UR17 ;  /* 0x0000001100107c82 */ /* 0x000fe20008000000 */
[----:B------:R-:W-:Y:S01]  /*13f0*/  UMOV UR10, UR11 ;  /* 0x0000000b000a7c82 */ /* 0x000fe20008000000 */
[----:B------:R-:W-:Y:S02]  /*1400*/  USHF.R.U32.HI UR16, URZ, UR4, UR16 ;  /* 0x00000004ff107299 */ /* 0x000fe40008011610 */
[----:B------:R-:W-:Y:S02]  /*1410*/  @UP2 USHF.R.U32.HI UR5, URZ, UR9, UR10 ;  /* 0x00000009ff052299 */ /* 0x000fe4000801160a */
[----:B------:R-:W-:Y:S01]  /*1420*/  UMOV UR7, UR13 ;  /* 0x0000000d00077c82 */ /* 0x000fe20008000000 */
[----:B------:R-:W-:Y:S01]  /*1430*/  UMOV UR14, UR15 ;  /* 0x0000000f000e7c82 */ /* 0x000fe20008000000 */
[----:B------:R-:W-:-:S02]  /*1440*/  @UP2 USHF.R.U32.HI UR6, URZ, UR9, UR7 ;  /* 0x00000009ff062299 */ /* 0x000fc40008011607 */
[----:B------:R-:W-:Y:S02]  /*1450*/  USHF.R.U32.HI UR14, URZ, UR25, UR14 ;  /* 0x00000019ff0e7299 */ /* 0x000fe4000801160e */
[----:B------:R-:W-:Y:S02]  /*1460*/  USEL UR4, UR20, UR16, !UP0 ;  /* 0x0000001014047287 */ /* 0x000fe4000c000000 */
[----:B------:R-:W-:Y:S02]  /*1470*/  UIMAD UR7, UR5, UR19, URZ ;  /* 0x00000013050772a4 */ /* 0x000fe4000f8e02ff */
[----:B------:R-:W-:Y:S02]  /*1480*/  USEL UR5, UR21, UR14, !UP1 ;  /* 0x0000000e15057287 */ /* 0x000fe4000c800000 */
[----:B------:R-:W-:Y:S02]  /*1490*/  UIMAD UR12, UR6, UR19, URZ ;  /* 0x00000013060c72a4 */ /* 0x000fe4000f8e02ff */
[----:B------:R-:W-:-:S02]  /*14a0*/  UISETP.GE.AND UP0, UPT, UR4, UR7, UPT ;  /* 0x000000070400728c */ /* 0x000fc4000bf06270 */
[----:B------:R-:W-:Y:S02]  /*14b0*/  UIMAD.WIDE.U32 UR10, UR4, UR8, URZ ;  /* 0x00000008040a72a5 */ /* 0x000fe4000f8e00ff */
[----:B------:R-:W-:Y:S02]  /*14c0*/  UISETP.GE.OR UP0, UPT, UR5, UR12, UP0 ;  /* 0x0000000c0500728c */ /* 0x000fe40008706670 */
[----:B------:R-:W-:Y:S02]  /*14d0*/  UIMAD.WIDE.U32 UR12, UR5, UR8, URZ ;  /* 0x00000008050c72a5 */ /* 0x000fe4000f8e00ff */
[----:B------:R-:W-:Y:S01]  /*14e0*/  UIADD3 UR10, UPT, UPT, -UR4, URZ, URZ ;  /* 0x000000ff040a7290 */ /* 0x000fe2000fffe1ff */
[----:B------:R-:W-:Y:S01]  /*14f0*/  UMOV UR8, UR11 ;  /* 0x0000000b00087c82 */ /* 0x000fe20008000000 */
[----:B------:R-:W-:Y:S02]  /*1500*/  UIADD3 UR16, UPT, UPT, -UR5, URZ, URZ ;  /* 0x000000ff05107290 */ /* 0x000fe4000fffe1ff */
[----:B------:R-:W-:-:S03]  /*1510*/  USHF.R.U32.HI UR8, URZ, UR9, UR8 ;  /* 0x00000009ff087299 */ /* 0x000fc60008011608 */
[----:B------:R-:W-:Y:S01]  /*1520*/  @!UP0 UMOV UR7, UR13 ;  /* 0x0000000d00078c82 */ /* 0x000fe20008000000 */
[----:B------:R-:W-:Y:S02]  /*1530*/  UIMAD UR20, UR26, UR10, UR20 ;  /* 0x0000000a1a1472a4 */ /* 0x000fe4000f8e0214 */
[----:B------:R-:W-:Y:S02]  /*1540*/  USEL UR8, UR4, UR8, !UP2 ;  /* 0x0000000804087287 */ /* 0x000fe4000d000000 */
[----:B------:R-:W-:Y:S02]  /*1550*/  @!UP0 USHF.R.U32.HI UR7, URZ, UR9, UR7 ;  /* 0x00000009ff078299 */ /* 0x000fe40008011607 */
[----:B------:R-:W-:Y:S02]  /*1560*/  UIADD3 UR9, UPT, UPT, -UR8, URZ, URZ ;  /* 0x000000ff08097290 */ /* 0x000fe4000fffe1ff */
[----:B------:R-:W-:Y:S02]  /*1570*/  @!UP0 USEL UR7, UR5, UR7, !UP2 ;  /* 0x0000000705078287 */ /* 0x000fe4000d000000 */
[----:B------:R-:W-:-:S02]  /*1580*/  UIMAD UR9, UR19, UR9, UR4 ;  /* 0x00000009130972a4 */ /* 0x000fc4000f8e0204 */
[----:B------:R-:W-:Y:S02]  /*1590*/  @!UP0 UIADD3 UR8, UPT, UPT, UR8, -UR7, URZ ;  /* 0x8000000708088290 */ /* 0x000fe4000fffe0ff */
[----:B------:R-:W-:Y:S02]  /*15a0*/  @!UP0 UIMAD UR6, UR9, UR6, UR7 ;  /* 0x00000006090682a4 */ /* 0x000fe4000f8e0207 */
[----:B------:R-:W-:Y:S02]  /*15b0*/  @!UP0 UIMAD UR4, UR8, UR19, UR5 ;  /* 0x00000013080482a4 */ /* 0x000fe4000f8e0205 */
[----:B------:R-:W-:Y:S02]  /*15c0*/  UIMAD UR16, UR22, UR16, UR21 ;  /* 0x00000010161072a4 */ /* 0x000fe4000f8e0215 */
[----:B------:R-:W-:Y:S01]  /*15d0*/  UIMAD UR20, UR4, UR26, UR20 ;  /* 0x0000001a041472a4 */ /* 0x000fe2000f8e0214 */
[----:B------:R-:W-:Y:S02]  /*15e0*/  @!UP0 UMOV UR5, UR6 ;  /* 0x0000000600058c82 */ /* 0x000fe40008000000 */
[----:B------:R-:W-:-:S12]  /*15f0*/  UIMAD UR16, UR5, UR22, UR16 ;  /* 0x00000016051072a4 */ /* 0x000fd8000f8e0210 */
.L_x_18:
[----:B------:R-:W-:Y:S02]  /*1600*/  UISETP.NE.AND UP0, UPT, UR23, 0x1, UPT ;  /* 0x000000011700788c */ /* 0x000fe4000bf05270 */
[----:B------:R-:W-:Y:S02]  /*1610*/  UISETP.NE.AND UP1, UPT, UR18, 0x2, UPT ;  /* 0x000000021200788c */ /* 0x000fe4000bf25270 */
[----:B------:R-:W-:Y:S02]  /*1620*/  ULOP3.LUT UR30, UR30, 0x800, URZ, 0xc0, !UPT ;  /* 0x000008001e1e7892 */ /* 0x000fe4000f8ec0ff */
[----:B------:R-:W-:-:S03]  /*1630*/  USHF.L.U32 UR29, UR28, UR29, URZ ;  /* 0x0000001d1c1d7299 */ /* 0x000fc600080006ff */
[----:B------:R-:W-:Y:S09]  /*1640*/  BRA.U UP0, `(.L_x_19) ;  /* 0x0000000100447547 */ /* 0x000ff2000b800000 */
[----:B------:R-:W1:Y:S01]  /*1650*/  LDCU.128 UR8, c[0x0][0xb10] ;  /* 0x00016200ff0877ac */ /* 0x000e620008000c00 */
[----:B------:R-:W2:Y:S01]  /*1660*/  LDCU UR12, c[0x0][0xb0c] ;  /* 0x00016180ff0c77ac */ /* 0x000ea20008000800 */
[----:B------:R-:W3:Y:S01]  /*1670*/  LDCU UR13, c[0x0][0xb20] ;  /* 0x00016400ff0d77ac */ /* 0x000ee20008000800 */
[----:B-1----:R-:W-:Y:S02]  /*1680*/  UIMAD.WIDE.U32 UR6, UR16, UR8, URZ ;  /* 0x00000008100672a5 */ /* 0x002fe4000f8e00ff */
[----:B------:R-:W-:Y:S02]  /*1690*/  UIMAD.WIDE.U32 UR4, UR20, UR11, URZ ;  /* 0x0000000b140472a5 */ /* 0x000fe4000f8e00ff */
[----:B--2---:R-:W-:Y:S02]  /*16a0*/  UISETP.NE.AND UP2, UPT, UR12, 0x1, UPT ;  /* 0x000000010c00788c */ /* 0x004fe4000bf45270 */
[----:B------:R-:W-:Y:S01]  /*16b0*/  UISETP.NE.AND UP0, UPT, UR10, 0x1, UPT ;  /* 0x000000010a00788c */ /* 0x000fe2000bf05270 */
[----:B------:R-:W-:-:S02]  /*16c0*/  UMOV UR6, UR7 ;  /* 0x0000000700067c82 */ /* 0x000fc40008000000 */
[----:B------:R-:W-:Y:S01]  /*16d0*/  UMOV UR4, UR5 ;  /* 0x0000000500047c82 */ /* 0x000fe20008000000 */
[----:B------:R-:W-:Y:S02]  /*16e0*/  USHF.R.U32.HI UR6, URZ, UR9, UR6 ;  /* 0x00000009ff067299 */ /* 0x000fe40008011606 */
[----:B---3--:R-:W-:Y:S02]  /*16f0*/  USHF.R.U32.HI UR4, URZ, UR13, UR4 ;  /* 0x0000000dff047299 */ /* 0x008fe40008011604 */
[----:B------:R-:W-:Y:S02]  /*1700*/  USEL UR5, UR16, UR6, !UP2 ;  /* 0x0000000610057287 */ /* 0x000fe4000d000000 */
[----:B------:R-:W-:-:S04]  /*1710*/  USEL UR4, UR20, UR4, !UP0 ;  /* 0x0000000414047287 */ /* 0x000fc8000c000000 */
[----:B------:R-:W-:Y:S02]  /*1720*/  UIADD3 UR6, UPT, UPT, -UR4, UR5, URZ ;  /* 0x0000000504067290 */ /* 0x000fe4000fffe1ff */
[----:B------:R-:W-:Y:S02]  /*1730*/  UIADD3 UR4, UPT, UPT, UR4, -UR5, URZ ;  /* 0x8000000504047290 */ /* 0x000fe4000fffe0ff */
[----:B------:R-:W-:Y:S02]  /*1740*/  UIMAD UR20, UR6, UR10, UR20 ;  /* 0x0000000a061472a4 */ /* 0x000fe4000f8e0214 */
[----:B------:R-:W-:-:S12]  /*1750*/  UIMAD UR16, UR4, UR12, UR16 ;  /* 0x0000000c041072a4 */ /* 0x000fd8000f8e0210 */
.L_x_19:
[----:B------:R-:W-:Y:S05]  /*1760*/  BRA.U !UP5, `(.L_x_20) ;  /* 0x000000010d0c7547 */ /* 0x000fea000b800000 */
[----:B------:R-:W-:Y:S01]  /*1770*/  UCGABAR_WAIT ;  /* 0x0000000000007dc7 */ /* 0x000fe20008000000 */
[----:B------:R-:W-:Y:S01]  /*1780*/  CCTL.IVALL ;  /* 0x00000000ff00798f */ /* 0x000fe20002000000 */
[----:B------:R-:W-:Y:S05]  /*1790*/  BRA `(.L_x_21) ;  /* 0x0000000000047947 */ /* 0x000fea0003800000 */
.L_x_20:
[----:B------:R-:W-:Y:S06]  /*17a0*/  BAR.SYNC.DEFER_BLOCKING 0x0 ;  /* 0x0000000000007b1d */ /* 0x000fec0000010000 */
.L_x_21:
[----:B------:R-:W-:Y:S05]  /*17b0*/  BRA.U UP1, `(.L_x_22) ;  /* 0x0000001501647547 */ /* 0x000fea000b800000 */
[----:B------:R-:W1:Y:S01]  /*17c0*/  LDCU UR6, c[0x0][0x38c] ;  /* 0x00007180ff0677ac */ /* 0x000e620008000800 */
[----:B------:R-:W-:Y:S01]  /*17d0*/  PLOP3.LUT P1, PT, PT, PT, UP3, 0x80, 0x8 ;  /* 0x000000000008781c */ /* 0x000fe20003f2f038 */
[----:B------:R-:W-:Y:S01]  /*17e0*/  IMAD.MOV.U32 R12, RZ, RZ, 0x1 ;  /* 0x00000001ff0c7424 */ /* 0x000fe200078e00ff */
[----:B------:R-:W-:Y:S01]  /*17f0*/  ISETP.NE.AND P2, PT, R3, RZ, P3 ;  /* 0x000000ff0300720c */ /* 0x000fe20001f45270 */
[----:B------:R-:W-:Y:S01]  /*1800*/  USHF.L.U32 UR7, UR21, 0x7, URZ ;  /* 0x0000000715077899 */ /* 0x000fe200080006ff */
[----:B------:R-:W-:Y:S01]  /*1810*/  PLOP3.LUT P1, PT, P1, PT, PT, 0x8, 0x80 ;  /* 0x000000000080781c */ /* 0x000fe20000f2e170 */
[----:B------:R-:W-:Y:S01]  /*1820*/  USHF.L.U32 UR53, UR21, 0x6, URZ ;  /* 0x0000000615357899 */ /* 0x000fe200080006ff */
[----:B------:R-:W-:Y:S01]  /*1830*/  CS2R R10, SRZ ;  /* 0x00000000000a7805 */ /* 0x000fe2000001ff00 */
[----:B------:R-:W-:Y:S01]  /*1840*/  UISETP.NE.AND UP1, UPT, UR18, URZ, UPT ;  /* 0x000000ff1200728c */ /* 0x000fe2000bf25270 */
[----:B------:R-:W-:Y:S01]  /*1850*/  IMAD.MOV.U32 R9, RZ, RZ, RZ ;  /* 0x000000ffff097224 */ /* 0x000fe200078e00ff */
[----:B------:R-:W2:Y:S01]  /*1860*/  LDCU UR46, c[0x0][0x370] ;  /* 0x00006e00ff2e77ac */ /* 0x000ea20008000800 */
[----:B------:R-:W-:Y:S01]  /*1870*/  IMAD.MOV.U32 R8, RZ, RZ, 0x1 ;  /* 0x00000001ff087424 */ /* 0x000fe200078e00ff */
[----:B------:R-:W3:Y:S01]  /*1880*/  LDCU.64 UR40, c[0x0][0x348] ;  /* 0x00006900ff2877ac */ /* 0x000ee20008000a00 */
[----:B-1----:R-:W-:-:S02]  /*1890*/  UIADD3 UR5, UPT, UPT, UR6, 0x3f, URZ ;  /* 0x0000003f06057890 */ /* 0x002fc4000fffe0ff */
[----:B------:R-:W-:Y:S02]  /*18a0*/  UIADD3 UR55, UPT, UPT, UR6, 0x7e, URZ ;  /* 0x0000007e06377890 */ /* 0x000fe4000fffe0ff */
[----:B------:R-:W-:Y:S01]  /*18b0*/  USHF.R.S32.HI UR4, URZ, 0x1f, UR5 ;  /* 0x0000001fff047899 */ /* 0x000fe20008011405 */
[----:B------:R-:W1:Y:S03]  /*18c0*/  LDCU UR44, c[0x0][0x374] ;  /* 0x00006e80ff2c77ac */ /* 0x000e660008000800 */
[----:B------:R-:W-:Y:S02]  /*18d0*/  ULEA.HI UR4, UR4, UR5, URZ, 0x6 ;  /* 0x0000000504047291 */ /* 0x000fe4000f8f30ff */
[----:B------:R-:W-:Y:S02]  /*18e0*/  UIADD3 UR5, UPT, UPT, UR6, -0x1, URZ ;  /* 0xffffffff06057890 */ /* 0x000fe4000fffe0ff */
[----:B------:R-:W-:-:S02]  /*18f0*/  USHF.R.S32.HI UR48, URZ, 0x6, UR4 ;  /* 0x00000006ff307899 */ /* 0x000fc40008011404 */
[----:B------:R-:W-:Y:S02]  /*1900*/  UISETP.GE.U32.AND UP2, UPT, UR5, -0x7f, UPT ;  /* 0xffffff810500788c */ /* 0x000fe4000bf46070 */
[----:B------:R-:W-:Y:S02]  /*1910*/  UISETP.LT.U32.AND UP0, UPT, UR48, 0x4, UPT ;  /* 0x000000043000788c */ /* 0x000fe4000bf01070 */
[----:B------:R-:W-:Y:S02]  /*1920*/  ULOP3.LUT UR5, UR7, 0x80, URZ, 0xc0, !UPT ;  /* 0x0000008007057892 */ /* 0x000fe4000f8ec0ff */
[----:B------:R-:W-:Y:S02]  /*1930*/  USEL UR47, UR48, 0x4, UP0 ;  /* 0x00000004302f7887 */ /* 0x000fe40008000000 */
[----:B------:R-:W-:Y:S02]  /*1940*/  ULOP3.LUT UR53, UR53, 0x40, URZ, 0xc0, !UPT ;  /* 0x0000004035357892 */ /* 0x000fe4000f8ec0ff */
[----:B------:R-:W-:-:S02]  /*1950*/  UIADD3 UR4, UPT, UPT, UR47, -0x1, URZ ;  /* 0xffffffff2f047890 */ /* 0x000fc4000fffe0ff */
[----:B------:R-:W-:Y:S02]  /*1960*/  @UP2 UIADD3 UR4, UPT, UPT, UR47, URZ, URZ ;  /* 0x000000ff2f042290 */ /* 0x000fe4000fffe0ff */
[----:B------:R-:W-:Y:S02]  /*1970*/  USEL UR31, UR54, 0x2, UP1 ;  /* 0x00000002361f7887 */ /* 0x000fe40008800000 */
[----:B------:R-:W-:Y:S02]  /*1980*/  ULEA.HI UR50, UR30, UR5, URZ, 0x1b ;  /* 0x000000051e327291 */ /* 0x000fe4000f8fd8ff */
[----:B------:R-:W-:Y:S02]  /*1990*/  UIADD3 UR51, UPT, UPT, UR48, -UR47, URZ ;  /* 0x8000002f30337290 */ /* 0x000fe4000fffe0ff */
[----:B------:R-:W-:Y:S02]  /*19a0*/  UIADD3 UR37, UPT, UPT, UR4, 0x1, URZ ;  /* 0x0000000104257890 */ /* 0x000fe4000fffe0ff */
[----:B------:R-:W-:Y:S01]  /*19b0*/  UIADD3 UR49, UPT, UPT, -UR4, URZ, URZ ;  /* 0x000000ff04317290 */ /* 0x000fe2000fffe1ff */
[----:B-123--:R-:W-:-:S11]  /*19c0*/  UMOV UR15, URZ ;  /* 0x000000ff000f7c82 */ /* 0x00efd60008000000 */
.L_x_44:
[----:B------:R-:W-:Y:S01]  /*19d0*/  UISETP.NE.AND UP0, UPT, UR52, URZ, UPT ;  /* 0x000000ff3400728c */ /* 0x000fe2000bf05270 */
[----:B------:R-:W1:Y:S08]  /*19e0*/  S2UR UR52, SR_CgaCtaId ;  /* 0x00000000003479c3 */ /* 0x000e700000008800 */
[----:B------:R-:W-:Y:S05]  /*19f0*/  BRA.U UP0, `(.L_x_23) ;  /* 0x0000000100347547 */ /* 0x000fea000b800000 */
[----:B------:R-:W2:Y:S01]  /*1a00*/  S2R R0, SR_CgaCtaId ;  /* 0x0000000000007919 */ /* 0x000ea20000008800 */
[----:B------:R-:W-:-:S04]  /*1a10*/  MOV R2, 0x400 ;  /* 0x0000040000027802 */ /* 0x000fc80000000f00 */
[----:B--2---:R-:W-:Y:S02]  /*1a20*/  LEA R0, R0, R2, 0x18 ;  /* 0x0000000200007211 */ /* 0x004fe400078ec0ff */
[----:B------:R-:W-:-:S03]  /*1a30*/  SHF.L.U32 R2, R8, 0x1f, RZ ;  /* 0x0000001f08027819 */ /* 0x000fc600000006ff */
[----:B------:R-:W-:-:S04]  /*1a40*/  IMAD R0, R9, 0x8, R0 ;  /* 0x0000000809007824 */ /* 0x000fc800078e0200 */
[----:B------:R-:W2:Y:S02]  /*1a50*/  SYNCS.PHASECHK.TRANS64.TRYWAIT P0, [R0+URZ+0x100], R2 ;  /* 0x00010002000075a7 */ /* 0x000ea400080011ff */
[----:B--2---:R-:W-:Y:S05]  /*1a60*/  @!P0 BRA `(.L_x_24) ;  /* 0x0000009400008947 */ /* 0x004fea0003800000 */
.L_x_187:
[----:B------:R-:W-:Y:S01]  /*1a70*/  VIADD R9, R9, 0x1 ;  /* 0x0000000109097836 */ /* 0x000fe20000000000 */
[----:B------:R2:W-:Y:S04]  /*1a80*/  SYNCS.ARRIVE.TRANS64.A1T0 RZ, [R0+URZ+0xf0], RZ ;  /* 0x0000f0ff00ff79a7 */ /* 0x0005e800081000ff */
[----:B------:R-:W-:-:S04]  /*1a90*/  ISETP.NE.AND P0, PT, R9, 0x2, PT ;  /* 0x000000020900780c */ /* 0x000fc80003f05270 */
[----:B------:R-:W-:Y:S02]  /*1aa0*/  SEL R9, R9, RZ, P0 ;  /* 0x000000ff09097207 */ /* 0x000fe40000000000 */
[----:B--2---:R-:W-:-:S04]  /*1ab0*/  SEL R0, RZ, 0x1, P0 ;  /* 0x00000001ff007807 */ /* 0x004fc80000000000 */
[----:B------:R-:W-:-:S07]  /*1ac0*/  LOP3.LUT R8, R8, R0, RZ, 0x3c, !PT ;  /* 0x0000000008087212 */ /* 0x000fce00078e3cff */
.L_x_23:
[----:B------:R-:W-:Y:S01]  /*1ad0*/  UMOV UR14, 0x400 ;  /* 0x00000400000e7882 */ /* 0x000fe20000000000 */
[----:B------:R-:W-:Y:S01]  /*1ae0*/  SHF.L.U32 R0, R12, 0x1f, RZ ;  /* 0x0000001f0c007819 */ /* 0x000fe200000006ff */
[----:B-1----:R-:W-:Y:S02]  /*1af0*/  ULEA UR14, UR52, UR14, 0x18 ;  /* 0x0000000e340e7291 */ /* 0x002fe4000f8ec0ff */
[----:B------:R-:W-:Y:S02]  /*1b00*/  UISETP.GE.U32.AND UP0, UPT, UR55, 0x7f, UPT ;  /* 0x0000007f3700788c */ /* 0x000fe4000bf06070 */
[----:B------:R-:W-:Y:S02]  /*1b10*/  ULEA UR4, UR15, UR14, 0x3 ;  /* 0x0000000e0f047291 */ /* 0x000fe4000f8e18ff */
[----:B------:R-:W-:Y:S01]  /*1b20*/  ULEA UR19, UR20, UR53, 0x7 ;  /* 0x0000003514137291 */ /* 0x000fe2000f8e38ff */
[----:B------:R-:W-:-:S06]  /*1b30*/  UMOV UR13, URZ ;  /* 0x000000ff000d7c82 */ /* 0x000fcc0008000000 */
[----:B------:R1:W2:Y:S01]  /*1b40*/  SYNCS.PHASECHK.TRANS64.TRYWAIT P0, [UR4+0x20], R0 ;  /* 0x00002000ff0075a7 */ /* 0x0002a20008001104 */
[----:B------:R-:W-:-:S04]  /*1b50*/  ULEA.HI UR4, UR16, UR16, URZ, 0x1 ;  /* 0x0000001010047291 */ /* 0x000fc8000f8f08ff */
[----:B------:R-:W-:-:S04]  /*1b60*/  USHF.L.U32 UR4, UR4, 0x7, URZ ;  /* 0x0000000704047899 */ /* 0x000fc800080006ff */
[----:B------:R-:W-:-:S04]  /*1b70*/  ULOP3.LUT UR35, UR4, 0xffffff00, URZ, 0xc0, !UPT ;  /* 0xffffff0004237892 */ /* 0x000fc8000f8ec0ff */
[----:B------:R-:W-:Y:S01]  /*1b80*/  UIADD3 UR35, UPT, UPT, UR50, UR35, URZ ;  /* 0x0000002332237290 */ /* 0x000fe2000fffe0ff */
[----:B------:R-:W-:Y:S11]  /*1b90*/  BRA.U !UP0, `(.L_x_25) ;  /* 0x0000000108f87547 */ /* 0x000ff6000b800000 */
[----:B------:R-:W-:Y:S01]  /*1ba0*/  UMOV UR21, UR49 ;  /* 0x0000003100157c82 */ /* 0x000fe20008000000 */
[----:B------:R-:W-:Y:S01]  /*1bb0*/  UMOV UR4, UR15 ;  /* 0x0000000f00047c82 */ /* 0x000fe20008000000 */
[----:B------:R-:W-:-:S05]  /*1bc0*/  UMOV UR26, 0x20 ;  /* 0x00000020001a7882 */ /* 0x000fca0000000000 */
.L_x_31:
[----:B------:R-:W-:Y:S01]  /*1bd0*/  ULEA UR33, UR4, UR14, 0x3 ;  /* 0x0000000e04217291 */ /* 0x000fe2000f8e18ff */
[----:B------:R-:W-:Y:S01]  /*1be0*/  @P3 MOV R2, 0x18000 ;  /* 0x0001800000023802 */ /* 0x000fe20000000f00 */
[----:B--2-4-:R-:W-:Y:S10]  /*1bf0*/  @P0 BRA `(.L_x_26) ;  /* 0x00000000000c0947 */ /* 0x014ff40003800000 */
[----:B------:R-:W-:-:S04]  /*1c00*/  SHF.L.U32 R3, R12, 0x1f, RZ ;  /* 0x0000001f0c037819 */ /* 0x000fc800000006ff */
[----:B------:R-:W2:Y:S02]  /*1c10*/  SYNCS.PHASECHK.TRANS64.TRYWAIT P0, [UR33+0x20], R3 ;  /* 0x00002003ff0075a7 */ /* 0x000ea40008001121 */
[----:B--2---:R-:W-:Y:S05]  /*1c20*/  @!P0 BRA `(.L_x_27) ;  /* 0x0000009000a48947 */ /* 0x004fea0003800000 */
.L_x_26:
[----:B------:R2:W-:Y:S01]  /*1c30*/  @P3 SYNCS.ARRIVE.TRANS64 RZ, [UR33], R2 ;  /* 0x00000002ffff39a7 */ /* 0x0005e20008000021 */
[----:B------:R-:W-:Y:S02]  /*1c40*/  ULOP3.LUT UR5, UR31, 0x2, URZ, 0xfc, !UPT ;  /* 0x000000021f057892 */ /* 0x000fe4000f8efcff */
[----:B------:R-:W-:Y:S02]  /*1c50*/  UIADD3 UR21, UPT, UPT, UR21, 0x1, URZ ;  /* 0x0000000115157890 */ /* 0x000fe4000fffe0ff */
[----:B------:R-:W-:Y:S02]  /*1c60*/  UISETP.NE.AND UP0, UPT, UR5, 0x2, UPT ;  /* 0x000000020500788c */ /* 0x000fe4000bf05270 */
[----:B------:R-:W-:-:S07]  /*1c70*/  UISETP.NE.AND UP2, UPT, UR21, 0x1, UPT ;  /* 0x000000011500788c */ /* 0x000fce000bf45270 */
[----:B------:R-:W-:Y:S05]  /*1c80*/  BRA.U UP0, `(.L_x_28) ;  /* 0x0000000100047547 */ /* 0x000fea000b800000 */
[----:B------:R-:W-:Y:S05]  /*1c90*/  BPT.TRAP 0x1 ;  /* 0x000000040000795c */ /* 0x000fea0000300000 */
.L_x_28:
[----:B------:R-:W-:Y:S04]  /*1ca0*/  BSSY.RECONVERGENT B0, `(.L_x_29) ;  /* 0x0000003000007945 */ /* 0x000fe80003800200 */
[----:B------:R-:W-:Y:S05]  /*1cb0*/  @!P2 BRA `(.L_x_30) ;  /* 0x000000000004a947 */ /* 0x000fea0003800000 */
[----:B------:R-:W-:Y:S05]  /*1cc0*/  BPT.TRAP 0x1 ;  /* 0x000000040000795c */ /* 0x000fea0000300000 */
.L_x_30:
[----:B------:R-:W-:Y:S05]  /*1cd0*/  BSYNC.RECONVERGENT B0 ;  /* 0x0000000000007941 */ /* 0x000fea0003800200 */
.L_x_29:
[----:B------:R-:W-:Y:S02]  /*1ce0*/  UIADD3 UR5, UPT, UPT, UR4, 0x1, URZ ;  /* 0x0000000104057890 */ /* 0x000fe4000fffe0ff */
[----:B------:R-:W-:Y:S02]  /*1cf0*/  ULEA UR24, UR4, UR30, 0xd ;  /* 0x0000001e04187291 */ /* 0x000fe4000f8e68ff */
[----:B------:R-:W-:Y:S02]  /*1d00*/  UISETP.NE.AND UP0, UPT, UR5, 0x4, UPT ;  /* 0x000000040500788c */ /* 0x000fe4000bf05270 */
[----:B------:R-:W-:Y:S02]  /*1d10*/  ULEA UR24, UR24, UR14, 0x2 ;  /* 0x0000000e18187291 */ /* 0x000fe4000f8e10ff */
[----:B------:R-:W-:Y:S02]  /*1d20*/  USEL UR6, URZ, 0x1, UP0 ;  /* 0x00000001ff067887 */ /* 0x000fe40008000000 */
[----:B------:R-:W-:-:S02]  /*1d30*/  USEL UR15, UR5, URZ, UP0 ;  /* 0x000000ff050f7287 */ /* 0x000fc40008000000 */
[----:B------:R-:W-:Y:S02]  /*1d40*/  ULEA UR8, UR4, UR14, 0xe ;  /* 0x0000000e04087291 */ /* 0x000fe4000f8e70ff */
[----:B------:R-:W-:Y:S01]  /*1d50*/  ULEA UR5, UR15, UR14, 0x3 ;  /* 0x0000000e0f057291 */ /* 0x000fe2000f8e18ff */
[----:B------:R-:W-:Y:S01]  /*1d60*/  LOP3.LUT R12, R12, UR6, RZ, 0x3c, !PT ;  /* 0x000000060c0c7c12 */ /* 0x000fe2000f8e3cff */
[----:B------:R-:W-:Y:S02]  /*1d70*/  UIADD3 UR6, UP1, UPT, UR40, 0x80, URZ ;  /* 0x0000008028067890 */ /* 0x000fe4000ff3e0ff */
[----:B------:R-:W-:Y:S01]  /*1d80*/  UIADD3 UR4, UP0, UPT, UR40, 0x180, URZ ;  /* 0x0000018028047890 */ /* 0x000fe2000ff1e0ff */
[----:B-1----:R-:W-:Y:S01]  /*1d90*/  SHF.L.U32 R0, R12, 0x1f, RZ ;  /* 0x0000001f0c007819 */ /* 0x002fe200000006ff */
[----:B------:R-:W-:Y:S02]  /*1da0*/  UIADD3 UR34, UPT, UPT, UR26, -0x20, URZ ;  /* 0xffffffe01a227890 */ /* 0x000fe4000fffe0ff */
[----:B------:R-:W-:Y:S01]  /*1db0*/  ULOP3.LUT UR33, UR33, 0xfefffff8, URZ, 0xc0, !UPT ;  /* 0xfefffff821217892 */ /* 0x000fe2000f8ec0ff */
[----:B------:R3:W4:Y:S01]  /*1dc0*/  SYNCS.PHASECHK.TRANS64.TRYWAIT P0, [UR5+0x20], R0 ;  /* 0x00002000ff0075a7 */ /* 0x0007220008001105 */
[----:B------:R-:W-:-:S02]  /*1dd0*/  UIADD3.X UR7, UPT, UPT, URZ, UR41, URZ, UP1, !UPT ;  /* 0x00000029ff077290 */ /* 0x000fc40008ffe4ff */
[----:B------:R-:W-:Y:S02]  /*1de0*/  UIADD3 UR32, UPT, UPT, UR24, 0x8400, URZ ;  /* 0x0000840018207890 */ /* 0x000fe4000fffe0ff */
[----:B------:R-:W-:Y:S02]  /*1df0*/  UPRMT UR13, URZ, 0x5410, UR29 ;  /* 0x00005410ff0d7896 */ /* 0x000fe4000800001d */
[----:B------:R-:W-:Y:S02]  /*1e00*/  UIADD3 UR24, UPT, UPT, UR24, 0xc400, URZ ;  /* 0x0000c40018187890 */ /* 0x000fe4000fffe0ff */
[----:B------:R-:W-:Y:S02]  /*1e10*/  UIADD3.X UR5, UPT, UPT, URZ, UR41, URZ, UP0, !UPT ;  /* 0x00000029ff057290 */ /* 0x000fe400087fe4ff */
[----:B------:R-:W-:Y:S02]  /*1e20*/  UIADD3 UR16, UPT, UPT, UR8, 0x28400, URZ ;  /* 0x0002840008107890 */ /* 0x000fe4000fffe0ff */
[----:B------:R-:W-:Y:S01]  /*1e30*/  UIADD3 UR8, UPT, UPT, UR8, 0x2a400, URZ ;  /* 0x0002a40008087890 */ /* 0x000fe2000fffe0ff */
[----:B------:R-:W-:Y:S01]  /*1e40*/  UMOV UR22, 0x0 ;  /* 0x0000000000167882 */ /* 0x000fe20000000000 */
[----:B------:R-:W-:Y:S01]  /*1e50*/  UMOV UR23, 0x10000000 ;  /* 0x1000000000177882 */ /* 0x000fe20000000000 */
[----:B------:R-:W-:Y:S01]  /*1e60*/  UMOV UR27, UR35 ;  /* 0x00000023001b7c82 */ /* 0x000fe20008000000 */
[----:B------:R-:W-:Y:S01]  /*1e70*/  UMOV UR28, UR36 ;  /* 0x00000024001c7c82 */ /* 0x000fe20008000000 */
[----:B------:R-:W-:Y:S01]  /*1e80*/  UMOV UR25, UR33 ;  /* 0x0000002100197c82 */ /* 0x000fe20008000000 */
[----:B------:R-:W-:Y:S01]  /*1e90*/  UMOV UR20, UR36 ;  /* 0x0000002400147c82 */ /* 0x000fe20008000000 */
[----:B------:R-:W-:Y:S01]  /*1ea0*/  UMOV UR17, UR33 ;  /* 0x0000002100117c82 */ /* 0x000fe20008000000 */
[----:B------:R-:W-:Y:S01]  /*1eb0*/  UMOV UR18, UR34 ;  /* 0x0000002200127c82 */ /* 0x000fe20008000000 */
[----:B------:R-:W-:Y:S01]  /*1ec0*/  UTMALDG.3D.MULTICAST.2CTA [UR32], [UR6], UR13, desc[UR22] ;  /* 0x00001620060073b4 */ /* 0x000fe2000821180d */
[----:B------:R-:W-:Y:S01]  /*1ed0*/  UMOV UR10, UR26 ;  /* 0x0000001a000a7c82 */ /* 0x000fe20008000000 */
[----:B------:R-:W-:Y:S01]  /*1ee0*/  UMOV UR11, UR19 ;  /* 0x00000013000b7c82 */ /* 0x000fe20008000000 */
[----:B------:R-:W-:Y:S01]  /*1ef0*/  UMOV UR12, UR36 ;  /* 0x00000024000c7c82 */ /* 0x000fe20008000000 */
[----:B------:R-:W-:Y:S01]  /*1f00*/  UMOV UR9, UR33 ;  /* 0x0000002100097c82 */ /* 0x000fe20008000000 */
[----:B------:R1:W-:Y:S01]  /*1f10*/  UTMALDG.3D.MULTICAST.2CTA [UR24], [UR6], UR13, desc[UR22] ;  /* 0x00001618060073b4 */ /* 0x0003e2000821180d */
[----:B------:R-:W-:Y:S01]  /*1f20*/  UTMALDG.3D.2CTA [UR16], [UR4], desc[UR22] ;  /* 0x00001610040075b4 */ /* 0x000fe20008211000 */
[----:B------:R2:W-:Y:S01]  /*1f30*/  UTMALDG.3D.2CTA [UR8], [UR4], desc[UR22] ;  /* 0x00001608040075b4 */ /* 0x0005e20008211000 */
[----:B-1----:R-:W-:Y:S01]  /*1f40*/  UIADD3 UR26, UPT, UPT, UR26, 0x40, URZ ;  /* 0x000000401a1a7890 */ /* 0x002fe2000fffe0ff */
[----:B------:R-:W-:Y:S01]  /*1f50*/  UMOV UR13, UR37 ;  /* 0x00000025000d7c82 */ /* 0x000fe20008000000 */
[----:B--2---:R-:W-:Y:S01]  /*1f60*/  UMOV UR4, UR15 ;  /* 0x0000000f00047c82 */ /* 0x004fe20008000000 */
[----:B---3--:R-:W-:Y:S09]  /*1f70*/  BRA.U UP2, `(.L_x_31) ;  /* 0xfffffffd02147547 */ /* 0x008ff2000b83ffff */
.L_x_25:
[----:B------:R-:W-:Y:S01]  /*1f80*/  ULEA UR4, UR15, UR14, 0x3 ;  /* 0x0000000e0f047291 */ /* 0x000fe2000f8e18ff */
[----:B-1----:R-:W-:Y:S01]  /*1f90*/  SHF.L.U32 R0, R12, 0x1f, RZ ;  /* 0x0000001f0c007819 */ /* 0x002fe200000006ff */
[----:B------:R-:W-:Y:S01]  /*1fa0*/  @!P1 SYNCS.ARRIVE.TRANS64.A1T0 RZ, [UR14+0x88], RZ ;  /* 0x000088ffffff99a7 */ /* 0x000fe2000810000e */
[----:B------:R-:W-:-:S06]  /*1fb0*/  UISETP.GT.AND UP0, UPT, UR48, UR47, UPT ;  /* 0x0000002f3000728c */ /* 0x000fcc000bf04270 */
[----:B------:R1:W3:Y:S03]  /*1fc0*/  SYNCS.PHASECHK.TRANS64.TRYWAIT P1, [UR4+0x20], R0 ;  /* 0x00002000ff0075a7 */ /* 0x0002e60008021104 */
[----:B------:R-:W-:Y:S05]  /*1fd0*/  BRA.U !UP0, `(.L_x_32) ;  /* 0x0000000508047547 */ /* 0x000fea000b800000 */
[----:B------:R-:W-:Y:S01]  /*1fe0*/  UIADD3 UR21, UPT, UPT, UR51, UR13, URZ ;  /* 0x0000000d33157290 */ /* 0x000fe2000fffe0ff */
[----:B------:R-:W-:-:S11]  /*1ff0*/  UMOV UR6, UR15 ;  /* 0x0000000f00067c82 */ /* 0x000fd60008000000 */
.L_x_40:
[----:B------:R-:W-:Y:S01]  /*2000*/  ULEA UR7, UR6, UR14, 0x3 ;  /* 0x0000000e06077291 */ /* 0x000fe2000f8e18ff */
[----:B---3--:R-:W-:Y:S01]  /*2010*/  @P3 MOV R2, 0x18000 ;  /* 0x0001800000023802 */ /* 0x008fe20000000f00 */
[----:B--23--:R-:W-:Y:S10]  /*2020*/  @P1 BRA `(.L_x_33) ;  /* 0x00000000000c1947 */ /* 0x00cff40003800000 */
[----:B------:R-:W-:-:S04]  /*2030*/  SHF.L.U32 R3, R12, 0x1f, RZ ;  /* 0x0000001f0c037819 */ /* 0x000fc800000006ff */
[----:B--2-4-:R-:W2:Y:S02]  /*2040*/  SYNCS.PHASECHK.TRANS64.TRYWAIT P0, [UR7+0x20], R3 ;  /* 0x00002003ff0075a7 */ /* 0x014ea40008001107 */
[----:B--2---:R-:W-:Y:S05]  /*2050*/  @!P0 BRA `(.L_x_34) ;  /* 0x0000008c00b08947 */ /* 0x004fea0003800000 */
.L_x_33:
[----:B------:R3:W-:Y:S01]  /*2060*/  @P3 SYNCS.ARRIVE.TRANS64 RZ, [UR7], R2 ;  /* 0x00000002ffff39a7 */ /* 0x0007e20008000007 */
[----:B------:R-:W-:-:S04]  /*2070*/  ULOP3.LUT UR4, UR31, 0x2, URZ, 0xfc, !UPT ;  /* 0x000000021f047892 */ /* 0x000fc8000f8efcff */
[----:B------:R-:W-:-:S09]  /*2080*/  UISETP.NE.AND UP0, UPT, UR4, 0x2, UPT ;  /* 0x000000020400788c */ /* 0x000fd2000bf05270 */
[----:B------:R-:W-:Y:S05]  /*2090*/  BRA.U UP0, `(.L_x_35) ;  /* 0x0000000100047547 */ /* 0x000fea000b800000 */
[----:B------:R-:W-:Y:S05]  /*20a0*/  BPT.TRAP 0x1 ;  /* 0x000000040000795c */ /* 0x000fea0000300000 */
.L_x_35:
[----:B------:R-:W-:Y:S04]  /*20b0*/  BSSY.RECONVERGENT B0, `(.L_x_36) ;  /* 0x0000003000007945 */ /* 0x000fe80003800200 */
[----:B------:R-:W-:Y:S05]  /*20c0*/  @!P2 BRA `(.L_x_37) ;  /* 0x000000000004a947 */ /* 0x000fea0003800000 */
[----:B------:R-:W-:Y:S05]  /*20d0*/  BPT.TRAP 0x1 ;  /* 0x000000040000795c */ /* 0x000fea0000300000 */
.L_x_37:
[----:B------:R-:W-:Y:S05]  /*20e0*/  BSYNC.RECONVERGENT B0 ;  /* 0x0000000000007941 */ /* 0x000fea0003800200 */
.L_x_36:
[----:B------:R-:W-:Y:S01]  /*20f0*/  UIADD3 UR4, UPT, UPT, UR6, 0x1, URZ ;  /* 0x0000000106047890 */ /* 0x000fe2000fffe0ff */
[----:B------:R-:W-:Y:S01]  /*2100*/  BSSY.RECONVERGENT B0, `(.L_x_38) ;  /* 0x000002a000007945 */ /* 0x000fe20003800200 */
[----:B--2-4-:R-:W-:Y:S02]  /*2110*/  ELECT P0, URZ, PT ;  /* 0x0000000000ff782f */ /* 0x014fe40003800000 */
[----:B------:R-:W-:-:S04]  /*2120*/  UISETP.NE.AND UP0, UPT, UR4, 0x4, UPT ;  /* 0x000000040400788c */ /* 0x000fc8000bf05270 */
[----:B------:R-:W-:Y:S02]  /*2130*/  USEL UR5, URZ, 0x1, UP0 ;  /* 0x00000001ff057887 */ /* 0x000fe40008000000 */
[----:B------:R-:W-:-:S04]  /*2140*/  USEL UR15, UR4, URZ, UP0 ;  /* 0x000000ff040f7287 */ /* 0x000fc80008000000 */
[----:B------:R-:W-:Y:S01]  /*2150*/  ULEA UR4, UR15, UR14, 0x3 ;  /* 0x0000000e0f047291 */ /* 0x000fe2000f8e18ff */
[----:B------:R-:W-:-:S04]  /*2160*/  LOP3.LUT R12, R12, UR5, RZ, 0x3c, !PT ;  /* 0x000000050c0c7c12 */ /* 0x000fc8000f8e3cff */
[----:B-1----:R-:W-:-:S04]  /*2170*/  SHF.L.U32 R0, R12, 0x1f, RZ ;  /* 0x0000001f0c007819 */ /* 0x002fc800000006ff */
[----:B------:R1:W2:Y:S01]  /*2180*/  SYNCS.PHASECHK.TRANS64.TRYWAIT P1, [UR4+0x20], R0 ;  /* 0x00002000ff0075a7 */ /* 0x0002a20008021104 */
[----:B------:R-:W-:Y:S05]  /*2190*/  @!P0 BRA `(.L_x_39) ;  /* 0x0000000000808947 */ /* 0x000fea0003800000 */
[----:B------:R-:W-:Y:S02]  /*21a0*/  ULEA UR24, UR6, UR30, 0xd ;  /* 0x0000001e06187291 */ /* 0x000fe4000f8e68ff */
[----:B------:R-:W-:Y:S02]  /*21b0*/  UIADD3 UR4, UP1, UPT, UR40, 0x80, URZ ;  /* 0x0000008028047890 */ /* 0x000fe4000ff3e0ff */
[----:B------:R-:W-:Y:S02]  /*21c0*/  ULEA UR24, UR24, UR14, 0x2 ;  /* 0x0000000e18187291 */ /* 0x000fe4000f8e10ff */
[----:B------:R-:W-:Y:S02]  /*21d0*/  USHF.L.U32 UR34, UR13, 0x6, URZ ;  /* 0x000000060d227899 */ /* 0x000fe400080006ff */
[----:B------:R-:W-:Y:S02]  /*21e0*/  ULEA UR8, UR6, UR14, 0xe ;  /* 0x0000000e06087291 */ /* 0x000fe4000f8e70ff */
[----:B------:R-:W-:-:S02]  /*21f0*/  UIADD3 UR22, UP0, UPT, UR40, 0x180, URZ ;  /* 0x0000018028167890 */ /* 0x000fc4000ff1e0ff */
[----:B------:R-:W-:Y:S02]  /*2200*/  ULOP3.LUT UR33, UR7, 0xfefffff8, URZ, 0xc0, !UPT ;  /* 0xfefffff807217892 */ /* 0x000fe4000f8ec0ff */
[----:B------:R-:W-:Y:S02]  /*2210*/  UIADD3.X UR5, UPT, UPT, URZ, UR41, URZ, UP1, !UPT ;  /* 0x00000029ff057290 */ /* 0x000fe40008ffe4ff */
[----:B------:R-:W-:Y:S02]  /*2220*/  UIADD3 UR32, UPT, UPT, UR24, 0x8400, URZ ;  /* 0x0000840018207890 */ /* 0x000fe4000fffe0ff */
[----:B------:R-:W-:Y:S02]  /*2230*/  UPRMT UR10, URZ, 0x5410, UR29 ;  /* 0x00005410ff0a7896 */ /* 0x000fe4000800001d */
[----:B------:R-:W-:Y:S02]  /*2240*/  UIADD3 UR26, UPT, UPT, UR34, 0x20, URZ ;  /* 0x00000020221a7890 */ /* 0x000fe4000fffe0ff */
[----:B------:R-:W-:-:S02]  /*2250*/  UIADD3 UR24, UPT, UPT, UR24, 0xc400, URZ ;  /* 0x0000c40018187890 */ /* 0x000fc4000fffe0ff */
        /* <DEDUP_REMOVED lines=13> */
[----:B------:R-:W-:Y:S01]  /*2330*/  UMOV UR12, UR36 ;  /* 0x00000024000c7c82 */ /* 0x000fe20008000000 */
[----:B------:R-:W-:Y:S01]  /*2340*/  UMOV UR9, UR33 ;  /* 0x0000002100097c82 */ /* 0x000fe20008000000 */
[----:B------:R4:W-:Y:S01]  /*2350*/  UTMALDG.3D.MULTICAST.2CTA [UR24], [UR4], UR10, desc[UR38] ;  /* 0x00002618040073b4 */ /* 0x0009e2000821180a */
[----:B------:R1:W-:Y:S01]  /*2360*/  UTMALDG.3D.2CTA [UR16], [UR22], desc[UR38] ;  /* 0x00002610160075b4 */ /* 0x0003e20008211000 */
[----:B----4-:R-:W-:-:S02]  /*2370*/  UMOV UR10, UR26 ;  /* 0x0000001a000a7c82 */ /* 0x010fc40008000000 */
[----:B------:R1:W-:Y:S02]  /*2380*/  UTMALDG.3D.2CTA [UR8], [UR22], desc[UR38] ;  /* 0x00002608160075b4 */ /* 0x0003e40008211000 */
[----:B-1----:R-:W-:Y:S01]  /*2390*/  NOP ;  /* 0x0000000000007918 */ /* 0x002fe20000000000 */
.L_x_39:
[----:B------:R-:W-:Y:S05]  /*23a0*/  BSYNC.RECONVERGENT B0 ;  /* 0x0000000000007941 */ /* 0x000fea0003800200 */
.L_x_38:
[----:B------:R-:W-:Y:S01]  /*23b0*/  UIADD3 UR13, UPT, UPT, UR13, 0x1, URZ ;  /* 0x000000010d0d7890 */ /* 0x000fe2000fffe0ff */
[----:B------:R-:W-:-:S03]  /*23c0*/  UMOV UR6, UR15 ;  /* 0x0000000f00067c82 */ /* 0x000fc60008000000 */
[----:B------:R-:W-:-:S09]  /*23d0*/  UISETP.NE.AND UP0, UPT, UR13, UR21, UPT ;  /* 0x000000150d00728c */ /* 0x000fd2000bf05270 */
[----:B------:R-:W-:Y:S05]  /*23e0*/  BRA.U UP0, `(.L_x_40) ;  /* 0xfffffffd00047547 */ /* 0x000fea000b83ffff */
.L_x_32:
[C---:B------:R-:W-:Y:S01]  /*23f0*/  LEA R3, R11.reuse, UR14, 0x3 ;  /* 0x0000000e0b037c11 */ /* 0x040fe2000f8e18ff */
[----:B------:R-:W-:Y:S01]  /*2400*/  NOP ;  /* 0x0000000000007918 */ /* 0x000fe20000000000 */
[----:B-1----:R-:W-:Y:S02]  /*2410*/  SHF.L.U32 R0, R10, 0x1f, RZ ;  /* 0x0000001f0a007819 */ /* 0x002fe400000006ff */
[----:B------:R-:W-:Y:S02]  /*2420*/  LEA R4, R11, UR14, 0x4 ;  /* 0x0000000e0b047c11 */ /* 0x000fe4000f8e20ff */
[----:B--2-4-:R-:W1:Y:S02]  /*2430*/  SYNCS.PHASECHK.TRANS64.TRYWAIT P0, [R3+URZ+0x90], R0 ;  /* 0x00009000030075a7 */ /* 0x014e6400080011ff */
[----:B-1----:R-:W-:Y:S05]  /*2440*/  @!P0 BRA `(.L_x_41) ;  /* 0x0000008800cc8947 */ /* 0x002fea0003800000 */
.L_x_190:
[----:B------:R-:W2:Y:S01]  /*2450*/  LDS.128 R4, [R4+0x120] ;  /* 0x0001200004047984 */ /* 0x000ea20000000c00 */
[----:B------:R-:W-:Y:S01]  /*2460*/  UISETP.GE.AND UP0, UPT, UR45, 0x1, UPT ;  /* 0x000000012d00788c */ /* 0x000fe2000bf06270 */
[----:B------:R-:W-:Y:S01]  /*2470*/  @!PT LDS RZ, [RZ] ;  /* 0x00000000fffff984 */ /* 0x000fe20000000800 */
[----:B------:R-:W-:Y:S01]  /*2480*/  @!PT LDS RZ, [RZ] ;  /* 0x00000000fffff984 */ /* 0x000fe20000000800 */
[----:B------:R-:W-:Y:S01]  /*2490*/  @!PT LDS RZ, [RZ] ;  /* 0x00000000fffff984 */ /* 0x000fe20000000800 */
[----:B------:R-:W-:Y:S01]  /*24a0*/  @!PT LDS RZ, [RZ] ;  /* 0x00000000fffff984 */ /* 0x000fe20000000800 */
[----:B------:R4:W-:Y:S06]  /*24b0*/  MEMBAR.ALL.CTA ;  /* 0x0000000000007992 */ /* 0x0009ec0000008000 */
[----:B----4-:R-:W4:Y:S01]  /*24c0*/  FENCE.VIEW.ASYNC.S ;  /* 0x00000000000073c6 */ /* 0x010f220000000000 */
[----:B--2---:R-:W-:-:S13]  /*24d0*/  LOP3.LUT P0, RZ, R6, 0x1, RZ, 0xc0, !PT ;  /* 0x0000000106ff7812 */ /* 0x004fda000780c0ff */
[----:B----4-:R-:W-:Y:S01]  /*24e0*/  VOTEU.ANY UP1, P0 ;  /* 0x0000000000ff7886 */ /* 0x010fe20000020100 */
[----:B------:R-:W-:-:S13]  /*24f0*/  PLOP3.LUT P0, PT, PT, PT, UP1, 0x80, 0x8 ;  /* 0x000000000008781c */ /* 0x000fda0003f0f018 */
[----:B-1----:R-:W-:Y:S02]  /*2500*/  @P0 LOP3.LUT R0, R5, 0xffff, RZ, 0xc0, !PT ;  /* 0x0000ffff05000812 */ /* 0x002fe400078ec0ff */
[----:B---3--:R-:W-:Y:S02]  /*2510*/  @P0 MOV R2, R4 ;  /* 0x0000000400020202 */ /* 0x008fe40000000f00 */
[----:B------:R-:W-:Y:S01]  /*2520*/  @P0 R2UR UR5, R0 ;  /* 0x00000000000502ca */ /* 0x000fe200000e0000 */
[----:B------:R-:W-:Y:S01]  /*2530*/  VIADD R0, R3, 0xa0 ;  /* 0x000000a003007836 */ /* 0x000fe20000000000 */
[----:B------:R-:W-:Y:S02]  /*2540*/  @P0 SHF.R.U32.HI R4, RZ, 0x10, R5 ;  /* 0x00000010ff040819 */ /* 0x000fe40000011605 */
[----:B------:R-:W-:Y:S02]  /*2550*/  @P0 R2UR UR6, R2 ;  /* 0x00000000020602ca */ /* 0x000fe400000e0000 */
[----:B------:R-:W-:-:S02]  /*2560*/  PRMT R0, RZ, 0x654, R0 ;  /* 0x00000654ff007816 */ /* 0x000fc40000000000 */
[----:B------:R-:W-:Y:S02]  /*2570*/  @P0 R2UR UR4, R4 ;  /* 0x00000000040402ca */ /* 0x000fe400000e0000 */
[----:B------:R1:W-:Y:S03]  /*2580*/  SYNCS.ARRIVE.TRANS64.RED.A1T0 RZ, [R0+URZ], RZ ;  /* 0x000000ff00ff79a7 */ /* 0x0003e600081004ff */
[----:B------:R-:W-:-:S04]  /*2590*/  @UP1 UMOV UR42, UR5 ;  /* 0x00000005002a1c82 */ /* 0x000fc80008000000 */
[----:B------:R-:W-:-:S04]  /*25a0*/  @UP1 UMOV UR43, UR6 ;  /* 0x00000006002b1c82 */ /* 0x000fc80008000000 */
[----:B------:R-:W-:Y:S01]  /*25b0*/  @UP1 UMOV UR36, UR4 ;  /* 0x0000000400241c82 */ /* 0x000fe20008000000 */
[----:B------:R-:W-:Y:S05]  /*25c0*/  BRA.U !UP0, `(.L_x_42) ;  /* 0x0000000108d47547 */ /* 0x000fea000b800000 */
[----:B------:R-:W2:Y:S01]  /*25d0*/  LDCU.128 UR16, c[0x0][0xb10] ;  /* 0x00016200ff1077ac */ /* 0x000ea20008000c00 */
[----:B------:R-:W3:Y:S01]  /*25e0*/  LDCU UR23, c[0x0][0xb20] ;  /* 0x00016400ff1777ac */ /* 0x000ee20008000800 */
[----:B------:R-:W4:Y:S01]  /*25f0*/  LDCU UR22, c[0x0][0xb0c] ;  /* 0x00016180ff1677ac */ /* 0x000f220008000800 */
[----:B------:R-:W1:Y:S01]  /*2600*/  LDCU.64 UR8, c[0x0][0xb28] ;  /* 0x00016500ff0877ac */ /* 0x000e620008000a00 */
[----:B------:R-:W-:Y:S02]  /*2610*/  UISETP.NE.AND UP3, UPT, UR45, 0x1, UPT ;  /* 0x000000012d00788c */ /* 0x000fe4000bf65270 */
[----:B--2---:R-:W-:Y:S02]  /*2620*/  UIMAD.WIDE.U32 UR6, UR44, UR19, URZ ;  /* 0x000000132c0672a5 */ /* 0x004fe4000f8e00ff */
[----:B------:R-:W-:Y:S02]  /*2630*/  UIMAD.WIDE.U32 UR4, UR46, UR16, URZ ;  /* 0x000000102e0472a5 */ /* 0x000fe4000f8e00ff */
[----:B------:R-:W-:-:S02]  /*2640*/  UISETP.NE.AND UP0, UPT, UR18, 0x1, UPT ;  /* 0x000000011200788c */ /* 0x000fc4000bf05270 */
[----:B------:R-:W-:Y:S01]  /*2650*/  UIMAD.WIDE.U32 UR20, UR42, UR19, URZ ;  /* 0x000000132a1472a5 */ /* 0x000fe2000f8e00ff */
[----:B------:R-:W-:Y:S02]  /*2660*/  UMOV UR6, UR7 ;  /* 0x0000000700067c82 */ /* 0x000fe40008000000 */
[----:B------:R-:W-:Y:S01]  /*2670*/  UMOV UR4, UR5 ;  /* 0x0000000500047c82 */ /* 0x000fe20008000000 */
[----:B---3--:R-:W-:Y:S02]  /*2680*/  USHF.R.U32.HI UR6, URZ, UR23, UR6 ;  /* 0x00000017ff067299 */ /* 0x008fe40008011606 */
[----:B----4-:R-:W-:Y:S02]  /*2690*/  UISETP.NE.AND UP2, UPT, UR22, 0x1, UPT ;  /* 0x000000011600788c */ /* 0x010fe4000bf45270 */
[----:B------:R-:W-:Y:S02]  /*26a0*/  USHF.R.U32.HI UR4, URZ, UR17, UR4 ;  /* 0x00000011ff047299 */ /* 0x000fe40008011604 */
[----:B------:R-:W-:-:S02]  /*26b0*/  USEL UR5, UR44, UR6, !UP0 ;  /* 0x000000062c057287 */ /* 0x000fc4000c000000 */
[----:B------:R-:W-:Y:S02]  /*26c0*/  USEL UR6, UR46, UR4, !UP2 ;  /* 0x000000042e067287 */ /* 0x000fe4000d000000 */
[----:B-1----:R-:W-:Y:S01]  /*26d0*/  UIMAD.WIDE.U32 UR10, UR5, UR8, URZ ;  /* 0x00000008050a72a5 */ /* 0x002fe2000f8e00ff */
[----:B------:R-:W-:Y:S01]  /*26e0*/  UMOV UR4, UR21 ;  /* 0x0000001500047c82 */ /* 0x000fe20008000000 */
[----:B------:R-:W-:Y:S02]  /*26f0*/  UIMAD.WIDE.U32 UR12, UR43, UR16, URZ ;  /* 0x000000102b0c72a5 */ /* 0x000fe4000f8e00ff */
[----:B------:R-:W-:-:S03]  /*2700*/  UIMAD.WIDE.U32 UR20, UR6, UR8, URZ ;  /* 0x00000008061472a5 */ /* 0x000fc6000f8e00ff */
[----:B------:R-:W-:Y:S01]  /*2710*/  UMOV UR10, UR11 ;  /* 0x0000000b000a7c82 */ /* 0x000fe20008000000 */
[----:B------:R-:W-:Y:S02]  /*2720*/  USHF.R.U32.HI UR4, URZ, UR23, UR4 ;  /* 0x00000017ff047299 */ /* 0x000fe40008011604 */
[----:B------:R-:W-:Y:S01]  /*2730*/  @UP3 USHF.R.U32.HI UR5, URZ, UR9, UR10 ;  /* 0x00000009ff053299 */ /* 0x000fe2000801160a */
[----:B------:R-:W-:Y:S01]  /*2740*/  UMOV UR12, UR13 ;  /* 0x0000000d000c7c82 */ /* 0x000fe20008000000 */
[----:B------:R-:W-:Y:S01]  /*2750*/  UMOV UR20, UR21 ;  /* 0x0000001500147c82 */ /* 0x000fe20008000000 */
[----:B------:R-:W-:Y:S02]  /*2760*/  USHF.R.U32.HI UR17, URZ, UR17, UR12 ;  /* 0x00000011ff117299 */ /* 0x000fe4000801160c */
[----:B------:R-:W-:Y:S02]  /*2770*/  USEL UR4, UR42, UR4, !UP0 ;  /* 0x000000042a047287 */ /* 0x000fe4000c000000 */
[----:B------:R-:W-:-:S02]  /*2780*/  @UP3 USHF.R.U32.HI UR6, URZ, UR9, UR20 ;  /* 0x00000009ff063299 */ /* 0x000fc40008011614 */
[----:B------:R-:W-:Y:S02]  /*2790*/  UIMAD UR7, UR45, UR5, URZ ;  /* 0x000000052d0772a4 */ /* 0x000fe4000f8e02ff */
[----:B------:R-:W-:Y:S02]  /*27a0*/  USEL UR5, UR43, UR17, !UP2 ;  /* 0x000000112b057287 */ /* 0x000fe4000d000000 */
[----:B------:R-:W-:Y:S02]  /*27b0*/  UIMAD UR10, UR45, UR6, URZ ;  /* 0x000000062d0a72a4 */ /* 0x000fe4000f8e02ff */
[----:B------:R-:W-:Y:S02]  /*27c0*/  UISETP.GE.AND UP0, UPT, UR4, UR7, UPT ;  /* 0x000000070400728c */ /* 0x000fe4000bf06270 */
[----:B------:R-:W-:Y:S02]  /*27d0*/  UIMAD.WIDE.U32 UR12, UR4, UR8, URZ ;  /* 0x00000008040c72a5 */ /* 0x000fe4000f8e00ff */
[----:B------:R-:W-:-:S02]  /*27e0*/  UISETP.GE.OR UP0, UPT, UR5, UR10, UP0 ;  /* 0x0000000a0500728c */ /* 0x000fc40008706670 */
        /* <DEDUP_REMOVED lines=19> */
.L_x_42:
[----:B------:R-:W2:Y:S02]  /*2920*/  LDCU UR4, c[0x0][0xb30] ;  /* 0x00016600ff0477ac */ /* 0x000ea40008000800 */
[----:B--2---:R-:W-:-:S09]  /*2930*/  UISETP.NE.AND UP0, UPT, UR4, 0x1, UPT ;  /* 0x000000010400788c */ /* 0x004fd2000bf05270 */
[----:B------:R-:W-:Y:S05]  /*2940*/  BRA.U UP0, `(.L_x_43) ;  /* 0x0000000100447547 */ /* 0x000fea000b800000 */
[----:B------:R-:W2:Y:S01]  /*2950*/  LDCU.128 UR8, c[0x0][0xb10] ;  /* 0x00016200ff0877ac */ /* 0x000ea20008000c00 */
[----:B------:R-:W3:Y:S01]  /*2960*/  LDCU UR12, c[0x0][0xb0c] ;  /* 0x00016180ff0c77ac */ /* 0x000ee20008000800 */
[----:B------:R-:W4:Y:S01]  /*2970*/  LDCU UR13, c[0x0][0xb20] ;  /* 0x00016400ff0d77ac */ /* 0x000f220008000800 */
[----:B--2---:R-:W-:Y:S02]  /*2980*/  UIMAD.WIDE.U32 UR6, UR43, UR8, URZ ;  /* 0x000000082b0672a5 */ /* 0x004fe4000f8e00ff */
[----:B------:R-:W-:Y:S02]  /*2990*/  UIMAD.WIDE.U32 UR4, UR42, UR11, URZ ;  /* 0x0000000b2a0472a5 */ /* 0x000fe4000f8e00ff */
[----:B---3--:R-:W-:Y:S02]  /*29a0*/  UISETP.NE.AND UP2, UPT, UR12, 0x1, UPT ;  /* 0x000000010c00788c */ /* 0x008fe4000bf45270 */
[----:B------:R-:W-:Y:S01]  /*29b0*/  UISETP.NE.AND UP0, UPT, UR10, 0x1, UPT ;  /* 0x000000010a00788c */ /* 0x000fe2000bf05270 */
[----:B------:R-:W-:-:S02]  /*29c0*/  UMOV UR6, UR7 ;  /* 0x0000000700067c82 */ /* 0x000fc40008000000 */
[----:B------:R-:W-:Y:S01]  /*29d0*/  UMOV UR4, UR5 ;  /* 0x0000000500047c82 */ /* 0x000fe20008000000 */
[----:B------:R-:W-:Y:S02]  /*29e0*/  USHF.R.U32.HI UR9, URZ, UR9, UR6 ;  /* 0x00000009ff097299 */ /* 0x000fe40008011606 */
[----:B----4-:R-:W-:Y:S02]  /*29f0*/  USHF.R.U32.HI UR4, URZ, UR13, UR4 ;  /* 0x0000000dff047299 */ /* 0x010fe40008011604 */
[----:B------:R-:W-:Y:S02]  /*2a00*/  USEL UR5, UR43, UR9, !UP2 ;  /* 0x000000092b057287 */ /* 0x000fe4000d000000 */
[----:B------:R-:W-:-:S04]  /*2a10*/  USEL UR4, UR42, UR4, !UP0 ;  /* 0x000000042a047287 */ /* 0x000fc8000c000000 */
[----:B------:R-:W-:Y:S02]  /*2a20*/  UIADD3 UR6, UPT, UPT, UR5, -UR4, URZ ;  /* 0x8000000405067290 */ /* 0x000fe4000fffe0ff */
[----:B------:R-:W-:Y:S02]  /*2a30*/  UIADD3 UR4, UPT, UPT, -UR5, UR4, URZ ;  /* 0x0000000405047290 */ /* 0x000fe4000fffe1ff */
[----:B------:R-:W-:Y:S02]  /*2a40*/  UIMAD UR42, UR6, UR10, UR42 ;  /* 0x0000000a062a72a4 */ /* 0x000fe4000f8e022a */
[----:B------:R-:W-:-:S12]  /*2a50*/  UIMAD UR43, UR4, UR12, UR43 ;  /* 0x0000000c042b72a4 */ /* 0x000fd8000f8e022b */
.L_x_43:
[----:B------:R-:W-:Y:S01]  /*2a60*/  VIADD R11, R11, 0x1 ;  /* 0x000000010b0b7836 */ /* 0x000fe20000000000 */
[----:B------:R-:W-:Y:S02]  /*2a70*/  R2UR UR5, R54 ;  /* 0x00000000360572ca */ /* 0x000fe400000e0000 */
[----:B------:R-:W-:Y:S02]  /*2a80*/  R2UR UR4, R53 ;  /* 0x00000000350472ca */ /* 0x000fe400000e0000 */
[C---:B------:R-:W-:Y:S02]  /*2a90*/  ISETP.NE.AND P0, PT, R11.reuse, 0x2, PT ;  /* 0x000000020b00780c */ /* 0x040fe40003f05270 */
[----:B------:R-:W-:Y:S02]  /*2aa0*/  PLOP3.LUT P1, PT, PT, PT, PT, 0x80, 0x8 ;  /* 0x000000000008781c */ /* 0x000fe40003f2f070 */
[----:B-1----:R-:W-:Y:S02]  /*2ab0*/  SEL R0, RZ, 0x1, P0 ;  /* 0x00000001ff007807 */ /* 0x002fe40000000000 */
[----:B------:R-:W-:-:S02]  /*2ac0*/  SEL R11, R11, RZ, P0 ;  /* 0x000000ff0b0b7207 */ /* 0x000fc40000000000 */
[----:B------:R-:W-:Y:S01]  /*2ad0*/  LOP3.LUT R10, R10, R0, RZ, 0x3c, !PT ;  /* 0x000000000a0a7212 */ /* 0x000fe200078e3cff */
[----:B------:R-:W-:Y:S02]  /*2ae0*/  UIADD3 UR16, UPT, UPT, UR43, UR5, URZ ;  /* 0x000000052b107290 */ /* 0x000fe4000fffe0ff */
[----:B------:R-:W-:Y:S01]  /*2af0*/  UIADD3 UR20, UPT, UPT, UR42, UR4, URZ ;  /* 0x000000042a147290 */ /* 0x000fe2000fffe0ff */
[----:B------:R-:W-:Y:S11]  /*2b00*/  BRA.U UP1, `(.L_x_44) ;  /* 0xffffffed01b07547 */ /* 0x000ff6000b83ffff */
[----:B------:R-:W-:Y:S01]  /*2b10*/  UIADD3 UR14, UPT, UPT, UR14, 0x20, URZ ;  /* 0x000000200e0e7890 */ /* 0x000fe2000fffe0ff */
[----:B------:R-:W-:-:S03]  /*2b20*/  SHF.L.U32 R2, R12, 0x1f, RZ ;  /* 0x0000001f0c027819 */ /* 0x000fc600000006ff */
[----:B------:R-:W-:-:S09]  /*2b30*/  ULEA UR4, UR15, UR14, 0x3 ;  /* 0x0000000e0f047291 */ /* 0x000fd2000f8e18ff */
[----:B------:R-:W1:Y:S02]  /*2b40*/  SYNCS.PHASECHK.TRANS64.TRYWAIT P0, [UR4], R2 ;  /* 0x00000002ff0075a7 */ /* 0x000e640008001104 */
[----:B-1----:R-:W-:Y:S05]  /*2b50*/  @!P0 BRA `(.L_x_45) ;  /* 0x00000084001c8947 */ /* 0x002fea0003800000 */
.L_x_192:
[----:B------:R-:W-:-:S04]  /*2b60*/  UIADD3 UR4, UPT, UPT, UR15, 0x1, URZ ;  /* 0x000000010f047890 */ /* 0x000fc8000fffe0ff */
[----:B------:R-:W-:-:S04]  /*2b70*/  UISETP.NE.AND UP0, UPT, UR4, 0x4, UPT ;  /* 0x000000040400788c */ /* 0x000fc8000bf05270 */
[----:B------:R-:W-:Y:S02]  /*2b80*/  USEL UR6, URZ, 0x1, UP0 ;  /* 0x00000001ff067887 */ /* 0x000fe40008000000 */
[----:B------:R-:W-:-:S04]  /*2b90*/  USEL UR4, UR4, URZ, UP0 ;  /* 0x000000ff04047287 */ /* 0x000fc80008000000 */
[----:B------:R-:W-:Y:S01]  /*2ba0*/  ULEA UR5, UR4, UR14, 0x3 ;  /* 0x0000000e04057291 */ /* 0x000fe2000f8e18ff */
[----:B-1----:R-:W-:-:S04]  /*2bb0*/  LOP3.LUT R2, R12, UR6, RZ, 0x3c, !PT ;  /* 0x000000060c027c12 */ /* 0x002fc8000f8e3cff */
[----:B------:R-:W-:-:S04]  /*2bc0*/  SHF.L.U32 R3, R2, 0x1f, RZ ;  /* 0x0000001f02037819 */ /* 0x000fc800000006ff */
[----:B------:R-:W1:Y:S02]  /*2bd0*/  SYNCS.PHASECHK.TRANS64.TRYWAIT P0, [UR5], R3 ;  /* 0x00000003ff0075a7 */ /* 0x000e640008001105 */
[----:B-1----:R-:W-:Y:S05]  /*2be0*/  @!P0 BRA `(.L_x_46) ;  /* 0x0000008400108947 */ /* 0x002fea0003800000 */
.L_x_194:
[----:B------:R-:W-:-:S04]  /*2bf0*/  UIADD3 UR4, UPT, UPT, UR4, 0x1, URZ ;  /* 0x0000000104047890 */ /* 0x000fc8000fffe0ff */
[----:B------:R-:W-:-:S04]  /*2c00*/  UISETP.NE.AND UP0, UPT, UR4, 0x4, UPT ;  /* 0x000000040400788c */ /* 0x000fc8000bf05270 */
[----:B------:R-:W-:Y:S02]  /*2c10*/  USEL UR6, URZ, 0x1, UP0 ;  /* 0x00000001ff067887 */ /* 0x000fe40008000000 */
[----:B------:R-:W-:-:S04]  /*2c20*/  USEL UR4, UR4, URZ, UP0 ;  /* 0x000000ff04047287 */ /* 0x000fc80008000000 */
[----:B------:R-:W-:Y:S01]  /*2c30*/  ULEA UR5, UR4, UR14, 0x3 ;  /* 0x0000000e04057291 */ /* 0x000fe2000f8e18ff */
[----:B------:R-:W-:-:S04]  /*2c40*/  LOP3.LUT R2, R2, UR6, RZ, 0x3c, !PT ;  /* 0x0000000602027c12 */ /* 0x000fc8000f8e3cff */
[----:B-1----:R-:W-:-:S04]  /*2c50*/  SHF.L.U32 R3, R2, 0x1f, RZ ;  /* 0x0000001f02037819 */ /* 0x002fc800000006ff */
[----:B------:R-:W1:Y:S02]  /*2c60*/  SYNCS.PHASECHK.TRANS64.TRYWAIT P0, [UR5], R3 ;  /* 0x00000003ff0075a7 */ /* 0x000e640008001105 */
[----:B-1----:R-:W-:Y:S05]  /*2c70*/  @!P0 BRA `(.L_x_47) ;  /* 0x0000008400048947 */ /* 0x002fea0003800000 */
.L_x_196:
[----:B------:R-:W-:-:S04]  /*2c80*/  UIADD3 UR4, UPT, UPT, UR4, 0x1, URZ ;  /* 0x0000000104047890 */ /* 0x000fc8000fffe0ff */
[----:B------:R-:W-:-:S04]  /*2c90*/  UISETP.NE.AND UP0, UPT, UR4, 0x4, UPT ;  /* 0x000000040400788c */ /* 0x000fc8000bf05270 */
[----:B------:R-:W-:Y:S02]  /*2ca0*/  USEL UR5, URZ, 0x1, UP0 ;  /* 0x00000001ff057887 */ /* 0x000fe40008000000 */
[----:B------:R-:W-:-:S04]  /*2cb0*/  USEL UR4, UR4, URZ, UP0 ;  /* 0x000000ff04047287 */ /* 0x000fc80008000000 */
[----:B------:R-:W-:Y:S01]  /*2cc0*/  ULEA UR4, UR4, UR14, 0x3 ;  /* 0x0000000e04047291 */ /* 0x000fe2000f8e18ff */
[----:B------:R-:W-:-:S04]  /*2cd0*/  LOP3.LUT R2, R2, UR5, RZ, 0x3c, !PT ;  /* 0x0000000502027c12 */ /* 0x000fc8000f8e3cff */
[----:B------:R-:W-:Y:S01]  /*2ce0*/  SHF.L.U32 R2, R2, 0x1f, RZ ;  /* 0x0000001f02027819 */ /* 0x000fe200000006ff */
[----:B-1----:R-:W-:-:S07]  /*2cf0*/  IMAD.U32 R0, RZ, RZ, UR4 ;  /* 0x00000004ff007e24 */ /* 0x002fce000f8e00ff */
.L_x_48:
[----:B-1----:R1:W2:Y:S02]  /*2d00*/  SYNCS.PHASECHK.TRANS64.TRYWAIT P0, [R0+URZ], R2 ;  /* 0x00000002000075a7 */ /* 0x0022a400080011ff */
[----:B--2---:R-:W-:Y:S05]  /*2d10*/  @!P0 NANOSLEEP.SYNCS 0x989680 ;  /* 0x009896800000895d */ /* 0x004fea0003900000 */
[----:B------:R-:W2:Y:S02]  /*2d20*/  @!P0 SYNCS.PHASECHK.TRANS64 P0, [R0+URZ], R2 ;  /* 0x00000002000085a7 */ /* 0x000ea400080010ff */
[----:B--2---:R-:W-:Y:S05]  /*2d30*/  @P0 EXIT ;  /* 0x000000000000094d */ /* 0x004fea0003800000 */
[----:B------:R-:W-:Y:S05]  /*2d40*/  BRA `(.L_x_48) ;  /* 0xfffffffc00ec7947 */ /* 0x000fea000383ffff */
.L_x_22:
[----:B------:R-:W-:-:S04]  /*2d50*/  UISETP.NE.AND UP0, UPT, UR52, URZ, UPT ;  /* 0x000000ff3400728c */ /* 0x000fc8000bf05270 */
[----:B------:R-:W-:-:S09]  /*2d60*/  UISETP.NE.OR UP0, UPT, UR18, 0x1, UP0 ;  /* 0x000000011200788c */ /* 0x000fd20008705670 */
[----:B------:R-:W-:Y:S05]  /*2d70*/  BRA.U UP0, `(.L_x_49) ;  /* 0x0000000500487547 */ /* 0x000fea000b800000 */
[----:B------:R-:W-:Y:S01]  /*2d80*/  ISETP.GE.U32.AND P2, PT, R3, 0x4, PT ;  /* 0x000000040300780c */ /* 0x000fe20003f46070 */
[----:B------:R-:W-:Y:S01]  /*2d90*/  IMAD.MOV.U32 R12, RZ, RZ, 0x1 ;  /* 0x00000001ff0c7424 */ /* 0x000fe200078e00ff */
[----:B------:R-:W-:Y:S02]  /*2da0*/  CS2R R10, SRZ ;  /* 0x00000000000a7805 */ /* 0x000fe4000001ff00 */
[----:B------:R-:W-:Y:S01]  /*2db0*/  CS2R R8, SRZ ;  /* 0x0000000000087805 */ /* 0x000fe2000001ff00 */
[----:B------:R-:W-:Y:S01]  /*2dc0*/  UMOV UR6, 0x400 ;  /* 0x0000040000067882 */ /* 0x000fe20000000000 */
[----:B------:R-:W-:Y:S01]  /*2dd0*/  UMOV UR5, URZ ;  /* 0x000000ff00057c82 */ /* 0x000fe20008000000 */
[----:B------:R-:W-:-:S12]  /*2de0*/  ULEA UR6, UR52, UR6, 0x18 ;  /* 0x0000000634067291 */ /* 0x000fd8000f8ec0ff */
.L_x_53:
[----:B------:R-:W-:Y:S02]  /*2df0*/  LEA R0, R8, UR6, 0x3 ;  /* 0x0000000608007c11 */ /* 0x000fe4000f8e18ff */
[----:B------:R-:W-:-:S03]  /*2e00*/  SHF.L.U32 R4, R9, 0x1f, RZ ;  /* 0x0000001f09047819 */ /* 0x000fc600000006ff */
[----:B------:R-:W-:Y:S01]  /*2e10*/  VIADD R5, R0, 0x100 ;  /* 0x0000010000057836 */ /* 0x000fe20000000000 */
[----:B------:R-:W1:Y:S02]  /*2e20*/  SYNCS.PHASECHK.TRANS64.TRYWAIT P0, [R0+URZ+0xf0], R4 ;  /* 0x0000f004000075a7 */ /* 0x000e6400080011ff */
[----:B-1----:R-:W-:Y:S05]  /*2e30*/  @!P0 BRA `(.L_x_50) ;  /* 0x0000008000ac8947 */ /* 0x002fea0003800000 */
.L_x_197:
[----:B------:R-:W-:Y:S01]  /*2e40*/  ULEA UR4, UR5, UR6, 0x3 ;  /* 0x0000000605047291 */ /* 0x000fe2000f8e18ff */
[----:B-1----:R-:W-:Y:S01]  /*2e50*/  PRMT R0, RZ, 0x654, R5 ;  /* 0x00000654ff007816 */ /* 0x002fe20000000005 */
[----:B------:R-:W-:Y:S01]  /*2e60*/  @!P2 IMAD.MOV.U32 R4, RZ, RZ, 0x10 ;  /* 0x00000010ff04a424 */ /* 0x000fe200078e00ff */
[----:B------:R-:W-:Y:S01]  /*2e70*/  SHF.L.U32 R5, R12, 0x1f, RZ ;  /* 0x0000001f0c057819 */ /* 0x000fe200000006ff */
[----:B------:R-:W-:Y:S01]  /*2e80*/  UIADD3 UR7, UPT, UPT, UR4, 0x90, URZ ;  /* 0x0000009004077890 */ /* 0x000fe2000fffe0ff */
[----:B------:R1:W-:Y:S05]  /*2e90*/  SYNCS.ARRIVE.TRANS64.RED.A1T0 RZ, [R0+URZ], RZ ;  /* 0x000000ff00ff79a7 */ /* 0x0003ea00081004ff */
[----:B------:R-:W-:Y:S01]  /*2ea0*/  IMAD.U32 R6, RZ, RZ, UR7 ;  /* 0x00000007ff067e24 */ /* 0x000fe2000f8e00ff */
[----:B------:R-:W2:Y:S04]  /*2eb0*/  SYNCS.PHASECHK.TRANS64.TRYWAIT P0, [UR4+0xa0], R5 ;  /* 0x0000a005ff0075a7 */ /* 0x000ea80008001104 */
[----:B------:R-:W-:Y:S01]  /*2ec0*/  PRMT R6, R3, 0x654, R6 ;  /* 0x0000065403067816 */ /* 0x000fe20000000006 */
[----:B-12---:R-:W-:Y:S06]  /*2ed0*/  @!P0 BRA `(.L_x_51) ;  /* 0x0000008000988947 */ /* 0x006fec0003800000 */
.L_x_199:
[----:B------:R-:W-:Y:S01]  /*2ee0*/  ULEA UR8, UR5, UR6, 0x4 ;  /* 0x0000000605087291 */ /* 0x000fe2000f8e20ff */
[----:B------:R-:W-:Y:S01]  /*2ef0*/  SEL R2, R6, R2, !P2 ;  /* 0x0000000206027207 */ /* 0x000fe20005000000 */
[----:B------:R-:W-:Y:S01]  /*2f00*/  UIADD3 UR9, UPT, UPT, UR4, 0x90, URZ ;  /* 0x0000009004097890 */ /* 0x000fe2000fffe0ff */
[----:B-1----:R-:W-:Y:S01]  /*2f10*/  LEA R0, R11, UR6, 0x3 ;  /* 0x000000060b007c11 */ /* 0x002fe2000f8e18ff */
[----:B------:R-:W-:Y:S01]  /*2f20*/  UIADD3 UR8, UPT, UPT, UR8, 0x120, URZ ;  /* 0x0000012008087890 */ /* 0x000fe2000fffe0ff */
[----:B------:R1:W-:Y:S01]  /*2f30*/  @!P2 SYNCS.ARRIVE.TRANS64.RED RZ, [R2+URZ], R4 ;  /* 0x0000000402ffa9a7 */ /* 0x0003e200080004ff */
[----:B------:R-:W-:Y:S01]  /*2f40*/  UIADD3 UR4, UPT, UPT, UR5, 0x1, URZ ;  /* 0x0000000105047890 */ /* 0x000fe2000fffe0ff */
[----:B------:R-:W-:-:S03]  /*2f50*/  VIADD R8, R8, 0x1 ;  /* 0x0000000108087836 */ /* 0x000fc60000000000 */
[----:B------:R-:W-:Y:S02]  /*2f60*/  UISETP.NE.AND UP0, UPT, UR4, 0x2, UPT ;  /* 0x000000020400788c */ /* 0x000fe4000bf05270 */
[----:B------:R-:W-:Y:S01]  /*2f70*/  ISETP.NE.AND P0, PT, R8, 0x2, PT ;  /* 0x000000020800780c */ /* 0x000fe20003f05270 */
[----:B------:R-:W-:Y:S06]  /*2f80*/  UGETNEXTWORKID.BROADCAST [UR8], [UR9] ;  /* 0x00000000080073ca */ /* 0x000fec0008000100 */
[----:B------:R-:W-:Y:S02]  /*2f90*/  USEL UR7, URZ, 0x1, UP0 ;  /* 0x00000001ff077887 */ /* 0x000fe40008000000 */
[----:B------:R-:W-:-:S04]  /*2fa0*/  USEL UR5, UR4, URZ, UP0 ;  /* 0x000000ff04057287 */ /* 0x000fc80008000000 */
[----:B------:R-:W-:Y:S02]  /*2fb0*/  LOP3.LUT R12, R12, UR7, RZ, 0x3c, !PT ;  /* 0x000000070c0c7c12 */ /* 0x000fe4000f8e3cff */
[----:B-1----:R-:W-:-:S04]  /*2fc0*/  SHF.L.U32 R4, R10, 0x1f, RZ ;  /* 0x0000001f0a047819 */ /* 0x002fc800000006ff */
[----:B------:R-:W1:Y:S02]  /*2fd0*/  SYNCS.PHASECHK.TRANS64.TRYWAIT P1, [R0+URZ+0x90], R4 ;  /* 0x00009004000075a7 */ /* 0x000e6400080211ff */
[----:B-1----:R-:W-:Y:S05]  /*2fe0*/  @!P1 BRA `(.L_x_52) ;  /* 0x00000080006c9947 */ /* 0x002fea0003800000 */
.L_x_200:
[C---:B-1----:R-:W-:Y:S01]  /*2ff0*/  LEA R4, R11.reuse, UR6, 0x4 ;  /* 0x000000060b047c11 */ /* 0x042fe2000f8e20ff */
[----:B------:R-:W-:Y:S01]  /*3000*/  VIADD R0, R0, 0xa0 ;  /* 0x000000a000007836 */ /* 0x000fe20000000000 */
[----:B------:R-:W-:Y:S01]  /*3010*/  SEL R8, R8, RZ, P0 ;  /* 0x000000ff08087207 */ /* 0x000fe20000000000 */
[----:B------:R-:W-:-:S03]  /*3020*/  VIADD R11, R11, 0x1 ;  /* 0x000000010b0b7836 */ /* 0x000fc60000000000 */
[----:B------:R-:W1:Y:S01]  /*3030*/  LDS.128 R4, [R4+0x120] ;  /* 0x0001200004047984 */ /* 0x000e620000000c00 */
[----:B------:R-:W-:Y:S02]  /*3040*/  PRMT R0, RZ, 0x654, R0 ;  /* 0x00000654ff007816 */ /* 0x000fe40000000000 */
[C---:B------:R-:W-:Y:S01]  /*3050*/  ISETP.NE.AND P1, PT, R11.reuse, 0x2, PT ;  /* 0x000000020b00780c */ /* 0x040fe20003f25270 */
[----:B------:R-:W-:Y:S01]  /*3060*/  @!PT LDS RZ, [RZ] ;  /* 0x00000000fffff984 */ /* 0x000fe20000000800 */
[----:B------:R-:W-:Y:S01]  /*3070*/  @!PT LDS RZ, [RZ] ;  /* 0x00000000fffff984 */ /* 0x000fe20000000800 */
[----:B------:R-:W-:Y:S01]  /*3080*/  @!PT LDS RZ, [RZ] ;  /* 0x00000000fffff984 */ /* 0x000fe20000000800 */
[----:B------:R-:W-:Y:S01]  /*3090*/  @!PT LDS RZ, [RZ] ;  /* 0x00000000fffff984 */ /* 0x000fe20000000800 */
[----:B------:R2:W-:Y:S06]  /*30a0*/  MEMBAR.ALL.CTA ;  /* 0x0000000000007992 */ /* 0x0005ec0000008000 */
[----:B--2---:R-:W2:Y:S01]  /*30b0*/  FENCE.VIEW.ASYNC.S ;  /* 0x00000000000073c6 */ /* 0x004ea20000000000 */
[----:B------:R-:W-:Y:S01]  /*30c0*/  SEL R11, R11, RZ, P1 ;  /* 0x000000ff0b0b7207 */ /* 0x000fe20000800000 */
[----:B--2---:R2:W-:Y:S01]  /*30d0*/  SYNCS.ARRIVE.TRANS64.RED.A1T0 RZ, [R0+URZ], RZ ;  /* 0x000000ff00ff79a7 */ /* 0x0045e200081004ff */
[----:B-1----:R-:W-:-:S02]  /*30e0*/  LOP3.LUT P3, RZ, R6, 0x1, RZ, 0xc0, !PT ;  /* 0x0000000106ff7812 */ /* 0x002fc4000786c0ff */
[----:B------:R-:W-:-:S04]  /*30f0*/  SEL R4, RZ, 0x1, P1 ;  /* 0x00000001ff047807 */ /* 0x000fc80000800000 */
[----:B------:R-:W-:Y:S02]  /*3100*/  LOP3.LUT R10, R10, R4, RZ, 0x3c, !PT ;  /* 0x000000040a0a7212 */ /* 0x000fe400078e3cff */
[----:B--2---:R-:W-:-:S04]  /*3110*/  SEL R0, RZ, 0x1, P0 ;  /* 0x00000001ff007807 */ /* 0x004fc80000000000 */
[----:B------:R-:W-:Y:S01]  /*3120*/  LOP3.LUT R9, R9, R0, RZ, 0x3c, !PT ;  /* 0x0000000009097212 */ /* 0x000fe200078e3cff */
[----:B------:R-:W-:Y:S06]  /*3130*/  @P3 BRA `(.L_x_53) ;  /* 0xfffffffc002c3947 */ /* 0x000fec000383ffff */
[----:B------:R-:W-:Y:S01]  /*3140*/  ULEA UR4, UR5, UR6, 0x3 ;  /* 0x0000000605047291 */ /* 0x000fe2000f8e18ff */
[----:B------:R-:W-:-:S08]  /*3150*/  SHF.L.U32 R2, R12, 0x1f, RZ ;  /* 0x0000001f0c027819 */ /* 0x000fd000000006ff */
[----:B------:R-:W1:Y:S02]  /*3160*/  SYNCS.PHASECHK.TRANS64 P0, [UR4+0xa0], R2 ;  /* 0x0000a002ff0075a7 */ /* 0x000e640008001004 */
[----:B-1----:R-:W-:Y:S05]  /*3170*/  @P0 BRA `(.L_x_54) ;  /* 0x0000000000080947 */ /* 0x002fea0003800000 */
[----:B------:R-:W1:Y:S02]  /*3180*/  SYNCS.PHASECHK.TRANS64.TRYWAIT P0, [UR4+0xa0], R2 ;  /* 0x0000a002ff0075a7 */ /* 0x000e640008001104 */
[----:B-1----:R-:W-:Y:S05]  /*3190*/  @!P0 BRA `(.L_x_55) ;  /* 0x0000008000148947 */ /* 0x002fea0003800000 */
.L_x_54:
[----:B------:R-:W-:-:S04]  /*31a0*/  UIADD3 UR7, UPT, UPT, UR5, 0x1, URZ ;  /* 0x0000000105077890 */ /* 0x000fc8000fffe0ff */
[----:B------:R-:W-:-:S04]  /*31b0*/  UISETP.NE.AND UP0, UPT, UR7, 0x2, UPT ;  /* 0x000000020700788c */ /* 0x000fc8000bf05270 */
[----:B------:R-:W-:Y:S02]  /*31c0*/  USEL UR8, URZ, 0x1, UP0 ;  /* 0x00000001ff087887 */ /* 0x000fe40008000000 */
[----:B------:R-:W-:-:S04]  /*31d0*/  USEL UR7, UR7, URZ, UP0 ;  /* 0x000000ff07077287 */ /* 0x000fc80008000000 */
[----:B------:R-:W-:Y:S01]  /*31e0*/  ULEA UR7, UR7, UR6, 0x3 ;  /* 0x0000000607077291 */ /* 0x000fe2000f8e18ff */
[----:B-1----:R-:W-:-:S04]  /*31f0*/  LOP3.LUT R2, R12, UR8, RZ, 0x3c, !PT ;  /* 0x000000080c027c12 */ /* 0x002fc8000f8e3cff */
[----:B------:R-:W-:-:S04]  /*3200*/  SHF.L.U32 R0, R2, 0x1f, RZ ;  /* 0x0000001f02007819 */ /* 0x000fc800000006ff */
[----:B------:R-:W1:Y:S02]  /*3210*/  SYNCS.PHASECHK.TRANS64 P0, [UR7+0xa0], R0 ;  /* 0x0000a000ff0075a7 */ /* 0x000e640008001007 */
[----:B-1----:R-:W-:Y:S05]  /*3220*/  @P0 EXIT ;  /* 0x000000000000094d */ /* 0x002fea0003800000 */
[----:B------:R-:W-:Y:S02]  /*3230*/  SHF.L.U32 R2, R2, 0x1f, RZ ;  /* 0x0000001f02027819 */ /* 0x000fe400000006ff */
[----:B------:R-:W-:-:S07]  /*3240*/  MOV R0, UR7 ;  /* 0x0000000700007c02 */ /* 0x000fce0008000f00 */
.L_x_56:
[----:B-1----:R1:W2:Y:S02]  /*3250*/  SYNCS.PHASECHK.TRANS64.TRYWAIT P0, [R0+URZ+0xa0], R2 ;  /* 0x0000a002000075a7 */ /* 0x0022a400080011ff */
[----:B--2---:R-:W-:Y:S05]  /*3260*/  @!P0 NANOSLEEP.SYNCS 0x989680 ;  /* 0x009896800000895d */ /* 0x004fea0003900000 */
[----:B------:R-:W2:Y:S02]  /*3270*/  @!P0 SYNCS.PHASECHK.TRANS64 P0, [R0+URZ+0xa0], R2 ;  /* 0x0000a002000085a7 */ /* 0x000ea400080010ff */
[----:B--2---:R-:W-:Y:S05]  /*3280*/  @P0 EXIT ;  /* 0x000000000000094d */ /* 0x004fea0003800000 */
[----:B------:R-:W-:Y:S05]  /*3290*/  BRA `(.L_x_56) ;  /* 0xfffffffc00ec7947 */ /* 0x000fea000383ffff */
.L_x_49:
[----:B------:R-:W-:Y:S05]  /*32a0*/  BRA.U UP4, `(.L_x_57) ;  /* 0x0000001504487547 */ /* 0x000fea000b800000 */
[----:B------:R-:W-:Y:S01]  /*32b0*/  UMOV UR4, 0x40 ;  /* 0x0000004000047882 */ /* 0x000fe20000000000 */
[----:B------:R-:W-:Y:S01]  /*32c0*/  NOP ;  /* 0x0000000000007918 */ /* 0x000fe20000000000 */
[----:B------:R-:W-:Y:S01]  /*32d0*/  ULEA UR5, UR52, UR4, 0x18 ;  /* 0x0000000434057291 */ /* 0x000fe2000f8ec0ff */
[----:B------:R-:W-:Y:S02]  /*32e0*/  UMOV UR6, 0x400 ;  /* 0x0000040000067882 */ /* 0x000fe40000000000 */
[----:B------:R-:W-:-:S06]  /*32f0*/  ULEA UR6, UR52, UR6, 0x18 ;  /* 0x0000000634067291 */ /* 0x000fcc000f8ec0ff */
[----:B------:R-:W1:Y:S02]  /*3300*/  LDS.U8 R3, [UR5+0x1c] ;  /* 0x00001c05ff037984 */ /* 0x000e640008000000 */
[----:B-1----:R-:W-:-:S13]  /*3310*/  ISETP.NE.AND P0, PT, R3, RZ, PT ;  /* 0x000000ff0300720c */ /* 0x002fda0003f05270 */
[----:B------:R-:W-:Y:S05]  /*3320*/  @P0 BRA `(.L_x_58) ;  /* 0x0000000400080947 */ /* 0x000fea0003800000 */
[----:B------:R-:W-:Y:S02]  /*3330*/  UISETP.NE.U32.AND UP1, UPT, UR68, 0x1, UPT ;  /* 0x000000014400788c */ /* 0x000fe4000bf25070 */
[----:B------:R-:W-:-:S07]  /*3340*/  UIADD3 UR7, UPT, UPT, UR5, 0x8, URZ ;  /* 0x0000000805077890 */ /* 0x000fce000fffe0ff */
[----:B------:R-:W-:Y:S05]  /*3350*/  BRA.U !UP1, `(.L_x_59) ;  /* 0x00000001099c7547 */ /* 0x000fea000b800000 */
[----:B------:R-:W-:Y:S01]  /*3360*/  ELECT P0, URZ, PT ;  /* 0x0000000000ff782f */ /* 0x000fe20003800000 */
[----:B------:R-:W-:-:S12]  /*3370*/  BSSY B0, `(.L_x_59) ;  /* 0x0000025000007945 */ /* 0x000fd80003800000 */
[----:B------:R-:W-:Y:S05]  /*3380*/  @!P0 BRA `(.L_x_60) ;  /* 0x00000000008c8947 */ /* 0x000fea0003800000 */
[----:B------:R-:W-:-:S05]  /*3390*/  UMOV UR4, 0x10 ;  /* 0x0000001000047882 */ /* 0x000fca0000000000 */
[----:B------:R-:W-:Y:S04]  /*33a0*/  DEPBAR.LE SB1, 0x36 ;  /* 0x00009d800000791a */ /* 0x000fe80000000000 */
[----:B------:R-:W1:Y:S02]  /*33b0*/  UTCATOMSWS.2CTA.FIND_AND_SET.ALIGN UP0, UR4, UR4 ;  /* 0x00000004000475e3 */ /* 0x000e640008200800 */
[----:B-1----:R-:W-:Y:S01]  /*33c0*/  MOV R10, UR4 ;  /* 0x00000004000a7c02 */ /* 0x002fe20008000f00 */
[----:B------:R-:W-:Y:S06]  /*33d0*/  BRA.U UP0, `(.L_x_61) ;  /* 0x0000000100187547 */ /* 0x000fec000b800000 */
.L_x_62:
[----:B------:R-:W-:Y:S05]  /*33e0*/  NANOSLEEP 0x64 ;  /* 0x000000640000795d */ /* 0x000fea0003800000 */
[----:B------:R-:W-:-:S05]  /*33f0*/  UMOV UR4, 0x10 ;  /* 0x0000001000047882 */ /* 0x000fca0000000000 */
[----:B------:R-:W-:Y:S04]  /*3400*/  DEPBAR.LE SB1, 0x36 ;  /* 0x00009d800000791a */ /* 0x000fe80000000000 */
[----:B------:R-:W1:Y:S02]  /*3410*/  UTCATOMSWS.2CTA.FIND_AND_SET.ALIGN UP0, UR4, UR4 ;  /* 0x00000004000475e3 */ /* 0x000e640008200800 */
[----:B-1----:R-:W-:Y:S01]  /*3420*/  MOV R10, UR4 ;  /* 0x00000004000a7c02 */ /* 0x002fe20008000f00 */
[----:B------:R-:W-:Y:S05]  /*3430*/  BRA.U !UP0, `(.L_x_62) ;  /* 0xfffffffd08e87547 */ /* 0x000fea000b83ffff */
.L_x_61:
[----:B------:R-:W1:Y:S01]  /*3440*/  LDS R6, [UR5+0x10] ;  /* 0x00001005ff067984 */ /* 0x000e620008000800 */
[----:B------:R-:W-:Y:S01]  /*3450*/  IMAD.U32 R3, RZ, RZ, UR6 ;  /* 0x00000006ff037e24 */ /* 0x000fe2000f8e00ff */
[----:B------:R-:W-:-:S03]  /*3460*/  MOV R4, UR69 ;  /* 0x0000004500047c02 */ /* 0x000fc60008000f00 */
[----:B------:R-:W-:Y:S01]  /*3470*/  VIADD R3, R3, 0x140 ;  /* 0x0000014003037836 */ /* 0x000fe20000000000 */
[----:B-1----:R-:W-:-:S04]  /*3480*/  SHF.L.U32 R6, R6, 0x1f, RZ ;  /* 0x0000001f06067819 */ /* 0x002fc800000006ff */
[----:B------:R-:W1:Y:S02]  /*3490*/  SYNCS.PHASECHK.TRANS64.TRYWAIT P0, [UR5+0x8], R6 ;  /* 0x00000806ff0075a7 */ /* 0x000e640008001105 */
[----:B-1----:R-:W-:Y:S05]  /*34a0*/  @P0 BRA `(.L_x_63) ;  /* 0x0000000000080947 */ /* 0x002fea0003800000 */
[----:B------:R-:W1:Y:S02]  /*34b0*/  SYNCS.PHASECHK.TRANS64.TRYWAIT P0, [UR5+0x8], R6 ;  /* 0x00000806ff0075a7 */ /* 0x000e640008001105 */
[----:B-1----:R-:W-:Y:S05]  /*34c0*/  @!P0 BRA `(.L_x_64) ;  /* 0x0000007c00608947 */ /* 0x002fea0003800000 */
.L_x_63:
[----:B------:R-:W-:Y:S01]  /*34d0*/  PRMT R4, R4, 0x654, R3 ;  /* 0x0000065404047816 */ /* 0x000fe20000000003 */
[----:B------:R-:W-:Y:S01]  /*34e0*/  HFMA2 R3, -RZ, RZ, 0, 5.9604644775390625e-08 ;  /* 0x00000001ff037431 */ /* 0x000fe200000001ff */
[----:B------:R-:W-:Y:S01]  /*34f0*/  UPRMT UR4, UR69, 0x654, UR7 ;  /* 0x0000065445047896 */ /* 0x000fe20008000007 */
[----:B------:R-:W-:Y:S02]  /*3500*/  IMAD.MOV.U32 R8, RZ, RZ, 0xffff ;  /* 0x0000ffffff087424 */ /* 0x000fe400078e00ff */
[----:B-1----:R-:W-:Y:S02]  /*3510*/  IMAD.MOV.U32 R6, RZ, RZ, 0x4 ;  /* 0x00000004ff067424 */ /* 0x002fe400078e00ff */
[----:B------:R-:W-:Y:S01]  /*3520*/  IMAD.SHL.U32 R9, R10, 0x20, RZ ;  /* 0x000000200a097824 */ /* 0x000fe200078e00ff */
[----:B------:R-:W-:Y:S02]  /*3530*/  MOV R5, UR4 ;  /* 0x0000000400057c02 */ /* 0x000fe40008000f00 */
[-C--:B------:R-:W-:Y:S01]  /*3540*/  SHF.L.U32 R8, R8, R10.reuse, RZ ;  /* 0x0000000a08087219 */ /* 0x080fe200000006ff */
[----:B------:R1:W-:Y:S01]  /*3550*/  SYNCS.ARRIVE.TRANS64.RED RZ, [UR4], R6 ;  /* 0x00000006ffff79a7 */ /* 0x0003e20008000404 */
[----:B------:R-:W-:Y:S01]  /*3560*/  SHF.L.U32 R7, R3, R10, RZ ;  /* 0x0000000a03077219 */ /* 0x000fe200000006ff */
[----:B------:R1:W-:Y:S04]  /*3570*/  STS [UR6+0x140], R9 ;  /* 0x00014009ff007988 */ /* 0x0003e80008000806 */
[----:B------:R1:W-:Y:S04]  /*3580*/  STAS [R4.64], R10 ;  /* 0x0000000a04007dbd */ /* 0x0003e8000c0008ff */
[----:B------:R1:W-:Y:S04]  /*3590*/  ATOMS.OR RZ, [UR5+0x14], R8 ;  /* 0x00001408ffff798c */ /* 0x0003e8000b000005 */
[----:B------:R1:W-:Y:S04]  /*35a0*/  ATOMS.OR RZ, [UR5+0x18], R7 ;  /* 0x00001807ffff798c */ /* 0x0003e8000b000005 */
[----:B------:R1:W-:Y:S02]  /*35b0*/  ATOMS.XOR RZ, [UR5+0x10], R3 ;  /* 0x00001003ffff798c */ /* 0x0003e4000b800005 */
.L_x_60:
[----:B------:R-:W-:Y:S05]  /*35c0*/  BSYNC B0 ;  /* 0x0000000000007941 */ /* 0x000fea0003800000 */
.L_x_59:
[----:B------:R-:W-:Y:S05]  /*35d0*/  BRA.U UP1, `(.L_x_65) ;  /* 0x00000001016c7547 */ /* 0x000fea000b800000 */
[----:B------:R-:W-:-:S03]  /*35e0*/  UMOV UR4, 0xffffffff ;  /* 0xffffffff00047882 */ /* 0x000fc60000000000 */
[----:B------:R-:W-:Y:S05]  /*35f0*/  BRA.DIV UR4, `(.L_x_66) ;  /* 0x0000007e042c7947 */ /* 0x000fea000b800000 */
[----:B------:R-:W-:-:S13]  /*3600*/  ELECT P0, URZ, PT ;  /* 0x0000000000ff782f */ /* 0x000fda0003800000 */
.L_x_204:
[----:B------:R-:W-:Y:S05]  /*3610*/  @!P0 BRA `(.L_x_65) ;  /* 0x00000000005c8947 */ /* 0x000fea0003800000 */
[----:B-1----:R-:W1:Y:S02]  /*3620*/  LDS R4, [UR5+0x10] ;  /* 0x00001005ff047984 */ /* 0x002e640008000800 */
[----:B-1----:R-:W-:-:S04]  /*3630*/  SHF.L.U32 R4, R4, 0x1f, RZ ;  /* 0x0000001f04047819 */ /* 0x002fc800000006ff */
[----:B------:R-:W1:Y:S02]  /*3640*/  SYNCS.PHASECHK.TRANS64.TRYWAIT P0, [UR5+0x8], R4 ;  /* 0x00000804ff0075a7 */ /* 0x000e640008001105 */
[----:B-1----:R-:W-:Y:S05]  /*3650*/  @P0 BRA `(.L_x_67) ;  /* 0x0000000000080947 */ /* 0x002fea0003800000 */
[----:B------:R-:W1:Y:S02]  /*3660*/  SYNCS.PHASECHK.TRANS64.TRYWAIT P0, [UR5+0x8], R4 ;  /* 0x00000804ff0075a7 */ /* 0x000e640008001105 */
[----:B-1----:R-:W-:Y:S05]  /*3670*/  @!P0 BRA `(.L_x_68) ;  /* 0x0000007c00308947 */ /* 0x002fea0003800000 */
.L_x_67:
[----:B------:R-:W2:Y:S01]  /*3680*/  LDS R6, [UR6+0x140] ;  /* 0x00014006ff067984 */ /* 0x000ea20008000800 */
[----:B-1----:R-:W-:Y:S02]  /*3690*/  HFMA2 R3, -RZ, RZ, 0, 5.9604644775390625e-08 ;  /* 0x00000001ff037431 */ /* 0x002fe400000001ff */
[----:B------:R-:W-:Y:S01]  /*36a0*/  IMAD.MOV.U32 R4, RZ, RZ, 0xffff ;  /* 0x0000ffffff047424 */ /* 0x000fe200078e00ff */
[----:B------:R-:W-:Y:S01]  /*36b0*/  UPRMT UR4, UR69, 0x654, UR7 ;  /* 0x0000065445047896 */ /* 0x000fe20008000007 */
[----:B--2---:R-:W-:-:S03]  /*36c0*/  IMAD.SHL.U32 R5, R6, 0x20, RZ ;  /* 0x0000002006057824 */ /* 0x004fc600078e00ff */
[-C--:B------:R-:W-:Y:S02]  /*36d0*/  SHF.L.U32 R4, R4, R6.reuse, RZ ;  /* 0x0000000604047219 */ /* 0x080fe400000006ff */
[----:B------:R-:W-:Y:S01]  /*36e0*/  SHF.L.U32 R6, R3, R6, RZ ;  /* 0x0000000603067219 */ /* 0x000fe200000006ff */
[----:B------:R2:W-:Y:S04]  /*36f0*/  STS [UR6+0x140], R5 ;  /* 0x00014005ff007988 */ /* 0x0005e80008000806 */
[----:B------:R2:W-:Y:S04]  /*3700*/  ATOMS.OR RZ, [UR5+0x14], R4 ;  /* 0x00001404ffff798c */ /* 0x0005e8000b000005 */
[----:B------:R2:W-:Y:S01]  /*3710*/  ATOMS.OR RZ, [UR5+0x18], R6 ;  /* 0x00001806ffff798c */ /* 0x0005e2000b000005 */
[----:B------:R-:W-:Y:S03]  /*3720*/  SYNCS.ARRIVE.TRANS64.RED.A1T0 RZ, [UR4], RZ ;  /* 0x000000ffffff79a7 */ /* 0x000fe60008100404 */
[----:B------:R2:W-:Y:S01]  /*3730*/  ATOMS.XOR RZ, [UR5+0x10], R3 ;  /* 0x00001003ffff798c */ /* 0x0005e2000b800005 */
[----:B------:R-:W-:Y:S05]  /*3740*/  BRA `(.L_x_65) ;  /* 0x0000000000107947 */ /* 0x000fea0003800000 */
.L_x_58:
[----:B------:R-:W-:Y:S02]  /*3750*/  MOV R3, 0xffffffff ;  /* 0xffffffff00037802 */ /* 0x000fe40000000f00 */
[----:B------:R-:W-:-:S03]  /*3760*/  MOV R4, 0x3790 ;  /* 0x0000379000047802 */ /* 0x000fc60000000f00 */
[----:B------:R1:W-:Y:S04]  /*3770*/  STS [UR6+0x140], R3 ;  /* 0x00014003ff007988 */ /* 0x0003e80008000806 */
[----:B-1---5:R-:W-:Y:S05]  /*3780*/  CALL.REL.NOINC `($__internal_1_$__cuda_sm10x_tcgen05_guardrail_trap_phase_invalid_during_alloc) ;  /* 0x0000008400b47944 */ /* 0x022fea0003c00000 */
.L_x_65:
[----:B------:R-:W-:Y:S05]  /*3790*/  WARPSYNC.ALL ;  /* 0x0000000000007948 */ /* 0x000fea0003800000 */
[----:B------:R-:W3:Y:S01]  /*37a0*/  S2UR UR4, SR_CgaCtaId ;  /* 0x00000000000479c3 */ /* 0x000ee20000008800 */
[----:B------:R-:W-:Y:S01]  /*37b0*/  UMOV UR41, 0x400 ;  /* 0x0000040000297882 */ /* 0x000fe20000000000 */
[----:B------:R-:W-:-:S06]  /*37c0*/  NOP ;  /* 0x0000000000007918 */ /* 0x000fcc0000000000 */
[----:B------:R-:W-:Y:S06]  /*37d0*/  BAR.ARV 0x6, 0xa0 ;  /* 0x0182800000007b1d */ /* 0x000fec0000002000 */
[----:B------:R-:W4:Y:S01]  /*37e0*/  LDCU UR6, c[0x0][0x38c] ;  /* 0x00007180ff0677ac */ /* 0x000f220008000800 */
[----:B------:R-:W-:Y:S01]  /*37f0*/  LOP3.LUT R0, R0, 0xffff, RZ, 0xc0, !PT ;  /* 0x0000ffff00007812 */ /* 0x000fe200078ec0ff */
[----:B-1----:R-:W-:Y:S01]  /*3800*/  IMAD.MOV.U32 R9, RZ, RZ, 0x1 ;  /* 0x00000001ff097424 */ /* 0x002fe200078e00ff */
[----:B------:R-:W-:Y:S01]  /*3810*/  LOP3.LUT R2, R2, 0xffff, RZ, 0xc0, !PT ;  /* 0x0000ffff02027812 */ /* 0x000fe200078ec0ff */
[----:B------:R-:W-:Y:S01]  /*3820*/  IMAD.MOV.U32 R8, RZ, RZ, RZ ;  /* 0x000000ffff087224 */ /* 0x000fe200078e00ff */
[----:B------:R-:W-:Y:S01]  /*3830*/  R2UR UR65, R0 ;  /* 0x00000000004172ca */ /* 0x000fe200000e0000 */
[----:B------:R-:W-:Y:S01]  /*3840*/  UMOV UR47, URZ ;  /* 0x000000ff002f7c82 */ /* 0x000fe20008000000 */
[----:B------:R-:W-:Y:S01]  /*3850*/  R2UR UR43, R2 ;  /* 0x00000000022b72ca */ /* 0x000fe200000e0000 */
[----:B------:R-:W-:Y:S01]  /*3860*/  UMOV UR38, URZ ;  /* 0x000000ff00267c82 */ /* 0x000fe20008000000 */
[----:B------:R-:W-:Y:S01]  /*3870*/  UMOV UR37, URZ ;  /* 0x000000ff00257c82 */ /* 0x000fe20008000000 */
[----:B---3--:R-:W-:-:S02]  /*3880*/  ULEA UR41, UR4, UR41, 0x18 ;  /* 0x0000002904297291 */ /* 0x008fc4000f8ec0ff */
[----:B------:R-:W-:Y:S02]  /*3890*/  UISETP.NE.AND UP3, UPT, UR68, URZ, UPT ;  /* 0x000000ff4400728c */ /* 0x000fe4000bf65270 */
[----:B------:R-:W-:Y:S02]  /*38a0*/  UIADD3 UR5, UPT, UPT, UR41, 0x8400, URZ ;  /* 0x0000840029057890 */ /* 0x000fe4000fffe0ff */
[----:B------:R-:W-:Y:S02]  /*38b0*/  UIADD3 UR4, UPT, UPT, UR41, 0x28400, URZ ;  /* 0x0002840029047890 */ /* 0x000fe4000fffe0ff */
[----:B----4-:R-:W-:Y:S01]  /*38c0*/  UIADD3 UR6, UPT, UPT, UR6, 0x3f, URZ ;  /* 0x0000003f06067890 */ /* 0x010fe2000fffe0ff */
[----:B--2---:R-:W1:Y:S01]  /*38d0*/  LDS R3, [UR41+0x140] ;  /* 0x00014029ff037984 */ /* 0x004e620008000800 */
[----:B------:R-:W-:Y:S02]  /*38e0*/  USHF.R.U32.HI UR5, URZ, 0x4, UR5 ;  /* 0x00000004ff057899 */ /* 0x000fe40008011605 */
[----:B------:R-:W-:-:S02]  /*38f0*/  USHF.R.S32.HI UR64, URZ, 0x1f, UR6 ;  /* 0x0000001fff407899 */ /* 0x000fc40008011406 */
[----:B------:R-:W-:Y:S02]  /*3900*/  USHF.R.U32.HI UR4, URZ, 0x4, UR4 ;  /* 0x00000004ff047899 */ /* 0x000fe40008011604 */
[----:B------:R-:W-:Y:S02]  /*3910*/  ULEA.HI UR64, UR64, UR6, URZ, 0x6 ;  /* 0x0000000640407291 */ /* 0x000fe4000f8f30ff */
[----:B------:R-:W-:Y:S02]  /*3920*/  ULOP3.LUT UR5, UR5, 0x3fff, URZ, 0xc0, !UPT ;  /* 0x00003fff05057892 */ /* 0x000fe4000f8ec0ff */
[----:B------:R-:W-:Y:S02]  /*3930*/  USHF.R.S32.HI UR64, URZ, 0x6, UR64 ;  /* 0x00000006ff407899 */ /* 0x000fe40008011440 */
[----:B------:R-:W-:Y:S02]  /*3940*/  ULOP3.LUT UR45, UR4, 0x3fff, URZ, 0xc0, !UPT ;  /* 0x00003fff042d7892 */ /* 0x000fe4000f8ec0ff */
[----:B------:R-:W-:Y:S01]  /*3950*/  UISETP.LT.AND UP0, UPT, UR64, 0x1, UPT ;  /* 0x000000014000788c */ /* 0x000fe2000bf01270 */
[----:B------:R-:W-:Y:S01]  /*3960*/  UMOV UR62, 0x0 ;  /* 0x00000000003e7882 */ /* 0x000fe20000000000 */
        /* <DEDUP_REMOVED lines=9> */
[----:B------:R-:W-:-:S02]  /*3a00*/  ULOP3.LUT UR44, UR5, 0x10000, URZ, 0xfc, !UPT ;  /* 0x00010000052c7892 */ /* 0x000fc4000f8efcff */
[----:B------:R-:W-:Y:S02]  /*3a10*/  ULOP3.LUT UR45, UR45, 0x10000, URZ, 0xfc, !UPT ;  /* 0x000100002d2d7892 */ /* 0x000fe4000f8efcff */
[----:B------:R-:W-:Y:S01]  /*3a20*/  USEL UR66, UR64, 0x1, !UP0 ;  /* 0x0000000140427887 */ /* 0x000fe2000c000000 */
[----:B------:R-:W-:Y:S01]  /*3a30*/  UMOV UR52, 0x0 ;  /* 0x0000000000347882 */ /* 0x000fe20000000000 */
[----:B------:R-:W-:Y:S01]  /*3a40*/  UMOV UR53, 0x10200910 ;  /* 0x1020091000357882 */ /* 0x000fe20000000000 */
[----:B------:R-:W-:Y:S01]  /*3a50*/  UMOV UR50, 0x0 ;  /* 0x0000000000327882 */ /* 0x000fe20000000000 */
[----:B------:R-:W-:Y:S01]  /*3a60*/  UMOV UR51, 0x10200910 ;  /* 0x1020091000337882 */ /* 0x000fe20000000000 */
[----:B------:R-:W-:Y:S01]  /*3a70*/  UMOV UR48, 0x0 ;  /* 0x0000000000307882 */ /* 0x000fe20000000000 */
[----:B------:R-:W-:Y:S01]  /*3a80*/  UMOV UR49, 0x10200910 ;  /* 0x1020091000317882 */ /* 0x000fe20000000000 */
[----:B-1----:R-:W-:Y:S02]  /*3a90*/  R2UR UR67, R3 ;  /* 0x00000000034372ca */ /* 0x002fe400000e0000 */
[----:B------:R-:W-:-:S13]  /*3aa0*/  CS2R R2, SRZ ;  /* 0x0000000000027805 */ /* 0x000fda000001ff00 */
.L_x_76:
[C---:B------:R-:W-:Y:S02]  /*3ab0*/  LEA R0, R8.reuse, UR41, 0x3 ;  /* 0x0000002908007c11 */ /* 0x040fe4000f8e18ff */
[----:B------:R-:W-:Y:S02]  /*3ac0*/  SHF.L.U32 R4, R3, 0x1f, RZ ;  /* 0x0000001f03047819 */ /* 0x000fe400000006ff */
[----:B------:R-:W-:Y:S02]  /*3ad0*/  LEA R5, R8, UR41, 0x4 ;  /* 0x0000002908057c11 */ /* 0x000fe4000f8e20ff */
[----:B------:R-:W1:Y:S02]  /*3ae0*/  SYNCS.PHASECHK.TRANS64.TRYWAIT P0, [R0+URZ+0x90], R4 ;  /* 0x00009004000075a7 */ /* 0x000e6400080011ff */
[----:B-1-3--:R-:W-:Y:S05]  /*3af0*/  @!P0 BRA `(.L_x_69) ;  /* 0x0000007800288947 */ /* 0x00afea0003800000 */
.L_x_205:
[----:B-1----:R-:W1:Y:S01]  /*3b00*/  LDS.128 R4, [R5+0x120] ;  /* 0x0001200005047984 */ /* 0x002e620000000c00 */
[----:B------:R-:W-:Y:S02]  /*3b10*/  VIADD R0, R0, 0xa0 ;  /* 0x000000a000007836 */ /* 0x000fe40000000000 */
[----:B------:R-:W-:Y:S01]  /*3b20*/  VIADD R8, R8, 0x1 ;  /* 0x0000000108087836 */ /* 0x000fe20000000000 */
[----:B------:R-:W-:Y:S01]  /*3b30*/  @!PT LDS RZ, [RZ] ;  /* 0x00000000fffff984 */ /* 0x000fe20000000800 */
[----:B------:R-:W-:Y:S01]  /*3b40*/  @!PT LDS RZ, [RZ] ;  /* 0x00000000fffff984 */ /* 0x000fe20000000800 */
[----:B------:R-:W-:Y:S01]  /*3b50*/  @!PT LDS RZ, [RZ] ;  /* 0x00000000fffff984 */ /* 0x000fe20000000800 */
[----:B------:R-:W-:Y:S01]  /*3b60*/  @!PT LDS RZ, [RZ] ;  /* 0x00000000fffff984 */ /* 0x000fe20000000800 */
[----:B------:R2:W-:Y:S06]  /*3b70*/  MEMBAR.ALL.CTA ;  /* 0x0000000000007992 */ /* 0x0005ec0000008000 */
[----:B--2---:R-:W2:Y:S01]  /*3b80*/  FENCE.VIEW.ASYNC.S ;  /* 0x00000000000073c6 */ /* 0x004ea20000000000 */
[----:B------:R-:W-:-:S04]  /*3b90*/  PRMT R0, RZ, 0x654, R0 ;  /* 0x00000654ff007816 */ /* 0x000fc80000000000 */
[----:B--2---:R2:W-:Y:S01]  /*3ba0*/  SYNCS.ARRIVE.TRANS64.RED.A1T0 RZ, [R0+URZ], RZ ;  /* 0x000000ff00ff79a7 */ /* 0x0045e200081004ff */
[----:B-1----:R-:W-:Y:S01]  /*3bb0*/  LOP3.LUT P1, RZ, R6, 0x1, RZ, 0xc0, !PT ;  /* 0x0000000106ff7812 */ /* 0x002fe2000782c0ff */
[----:B--2---:R-:W-:-:S12]  /*3bc0*/  BRA.U UP3, `(.L_x_70) ;  /* 0x0000000503587547 */ /* 0x004fd8000b800000 */
[----:B------:R-:W1:Y:S01]  /*3bd0*/  LDCU UR4, c[0x0][0x38c] ;  /* 0x00007180ff0477ac */ /* 0x000e620008000800 */
[----:B------:R-:W-:Y:S02]  /*3be0*/  PLOP3.LUT P2, PT, PT, PT, PT, 0x80, 0x8 ;  /* 0x000000000008781c */ /* 0x000fe40003f4f070 */
[----:B------:R-:W-:Y:S01]  /*3bf0*/  SHF.L.U32 R4, R9, 0x1f, RZ ;  /* 0x0000001f09047819 */ /* 0x000fe200000006ff */
[----:B------:R-:W-:Y:S02]  /*3c00*/  ULEA UR46, UR47, UR41, 0x3 ;  /* 0x000000292f2e7291 */ /* 0x000fe4000f8e18ff */
[----:B------:R-:W-:Y:S02]  /*3c10*/  ULEA UR36, UR47, UR67, 0x7 ;  /* 0x000000432f247291 */ /* 0x000fe4000f8e38ff */
[----:B-1----:R-:W-:-:S06]  /*3c20*/  UISETP.GE.AND UP0, UPT, UR4, 0x1, UPT ;  /* 0x000000010400788c */ /* 0x002fcc000bf06270 */
[----:B------:R-:W-:-:S05]  /*3c30*/  PLOP3.LUT P0, PT, PT, PT, UP0, 0x80, 0x8 ;  /* 0x000000000008781c */ /* 0x000fca0003f0f008 */
[----:B------:R-:W-:-:S08]  /*3c40*/  @UP0 ULEA UR4, UR38, UR41, 0x3 ;  /* 0x0000002926040291 */ /* 0x000fd0000f8e18ff */
[----:B------:R-:W-:-:S04]  /*3c50*/  @P0 SHF.L.U32 R0, R2, 0x1f, RZ ;  /* 0x0000001f02000819 */ /* 0x000fc800000006ff */
[----:B------:R1:W2:Y:S01]  /*3c60*/  @P0 SYNCS.PHASECHK.TRANS64.TRYWAIT P2, [UR4], R0 ;  /* 0x00000000ff0005a7 */ /* 0x0002a20008041104 */
[----:B------:R-:W3:Y:S02]  /*3c70*/  SYNCS.PHASECHK.TRANS64.TRYWAIT P0, [UR46+0xd0], R4 ;  /* 0x0000d004ff0075a7 */ /* 0x000ee4000800112e */
[----:B-123--:R-:W-:Y:S05]  /*3c80*/  @!P0 BRA `(.L_x_71) ;  /* 0x0000007400d88947 */ /* 0x00efea0003800000 */
.L_x_207:
[----:B------:R-:W-:Y:S01]  /*3c90*/  UMOV UR42, UR37 ;  /* 0x00000025002a7c82 */ /* 0x000fe20008000000 */
[----:B------:R-:W-:Y:S05]  /*3ca0*/  BRA.U !UP0, `(.L_x_72) ;  /* 0x0000000508107547 */ /* 0x000fea000b800000 */
[----:B------:R-:W-:Y:S02]  /*3cb0*/  UIADD3 UR42, UPT, UPT, UR66, UR37, URZ ;  /* 0x00000025422a7290 */ /* 0x000fe4000fffe0ff */
[----:B------:R-:W-:Y:S01]  /*3cc0*/  UPLOP3.LUT UP2, UPT, UPT, UPT, UPT, 0x40, 0x4 ;  /* 0x000000000004789c */ /* 0x000fe20003f4e870 */
[----:B------:R-:W-:Y:S01]  /*3cd0*/  UMOV UR39, UR64 ;  /* 0x0000004000277c82 */ /* 0x000fe20008000000 */
[----:B------:R-:W-:-:S09]  /*3ce0*/  UMOV UR5, UR38 ;  /* 0x0000002600057c82 */ /* 0x000fd20008000000 */
.L_x_75:
[----:B------:R-:W-:Y:S01]  /*3cf0*/  ULEA UR7, UR5, UR41, 0x3 ;  /* 0x0000002905077291 */ /* 0x000fe2000f8e18ff */
[----:B--23--:R-:W-:Y:S11]  /*3d00*/  @P2 BRA `(.L_x_73) ;  /* 0x00000000000c2947 */ /* 0x00cff60003800000 */
[----:B-1----:R-:W-:Y:S04]  /*3d10*/  SHF.L.U32 R4, R2, 0x1f, RZ ;  /* 0x0000001f02047819 */ /* 0x002fe800000006ff */
[----:B------:R-:W1:Y:S02]  /*3d20*/  SYNCS.PHASECHK.TRANS64.TRYWAIT P0, [UR7], R4 ;  /* 0x00000004ff0075a7 */ /* 0x000e640008001107 */
[----:B-1----:R-:W-:Y:S05]  /*3d30*/  @!P0 BRA `(.L_x_74) ;  /* 0x0000007400c48947 */ /* 0x002fea0003800000 */
.L_x_73:
[----:B------:R-:W-:Y:S01]  /*3d40*/  UISETP.NE.AND UP0, UPT, UR39, 0x1, UPT ;  /* 0x000000012700788c */ /* 0x000fe2000bf05270 */
[----:B------:R-:W-:Y:S01]  /*3d50*/  PLOP3.LUT P2, PT, PT, PT, PT, 0x80, 0x8 ;  /* 0x000000000008781c */ /* 0x000fe20003f4f070 */
[----:B------:R-:W-:Y:S02]  /*3d60*/  UIADD3 UR4, UPT, UPT, UR5, 0x1, URZ ;  /* 0x0000000105047890 */ /* 0x000fe4000fffe0ff */
[----:B------:R-:W-:Y:S02]  /*3d70*/  UIADD3 UR40, UPT, UPT, UR7, 0x20, URZ ;  /* 0x0000002007287890 */ /* 0x000fe4000fffe0ff */
[----:B------:R-:W-:Y:S01]  /*3d80*/  UISETP.NE.AND UP1, UPT, UR4, 0x4, UPT ;  /* 0x000000040400788c */ /* 0x000fe2000bf25270 */
[----:B------:R-:W-:Y:S01]  /*3d90*/  PLOP3.LUT P0, PT, PT, PT, UP0, 0x80, 0x8 ;  /* 0x000000000008781c */ /* 0x000fe20003f0f008 */
[----:B------:R-:W-:Y:S02]  /*3da0*/  UIADD3 UR37, UPT, UPT, UR37, 0x1, URZ ;  /* 0x0000000125257890 */ /* 0x000fe4000fffe0ff */
[----:B------:R-:W-:Y:S02]  /*3db0*/  USEL UR6, URZ, 0x1, UP1 ;  /* 0x00000001ff067887 */ /* 0x000fe40008800000 */
[----:B------:R-:W-:Y:S02]  /*3dc0*/  USEL UR38, UR4, URZ, UP1 ;  /* 0x000000ff04267287 */ /* 0x000fe40008800000 */
[----:B------:R-:W-:Y:S02]  /*3dd0*/  UIADD3 UR39, UPT, UPT, UR39, -0x1, URZ ;  /* 0xffffffff27277890 */ /* 0x000fe4000fffe0ff */
[----:B------:R-:W-:Y:S01]  /*3de0*/  @UP0 ULEA UR4, UR38, UR41, 0x3 ;  /* 0x0000002926040291 */ /* 0x000fe2000f8e18ff */
[----:B------:R-:W-:Y:S01]  /*3df0*/  LOP3.LUT R2, R2, UR6, RZ, 0x3c, !PT ;  /* 0x0000000602027c12 */ /* 0x000fe2000f8e3cff */
[----:B------:R-:W-:Y:S02]  /*3e00*/  ULEA UR6, UR5, UR45, 0xa ;  /* 0x0000002d05067291 */ /* 0x000fe4000f8e50ff */
[----:B------:R-:W-:Y:S01]  /*3e10*/  UISETP.NE.AND UP0, UPT, UR37, UR42, UPT ;  /* 0x0000002a2500728c */ /* 0x000fe2000bf05270 */
[----:B-1----:R-:W-:Y:S01]  /*3e20*/  @P0 SHF.L.U32 R0, R2, 0x1f, RZ ;  /* 0x0000001f02000819 */ /* 0x002fe200000006ff */
[----:B------:R-:W-:Y:S02]  /*3e30*/  UIADD3 UR34, UPT, UPT, UR6, 0x2, URZ ;  /* 0x0000000206227890 */ /* 0x000fe4000fffe0ff */
[----:B------:R-:W-:Y:S01]  /*3e40*/  UIADD3 UR30, UPT, UPT, UR6, 0x4, URZ ;  /* 0x00000004061e7890 */ /* 0x000fe2000fffe0ff */
[----:B------:R2:W3:Y:S01]  /*3e50*/  @P0 SYNCS.PHASECHK.TRANS64.TRYWAIT P2, [UR4], R0 ;  /* 0x00000000ff0005a7 */ /* 0x0004e20008041104 */
[----:B------:R-:W-:Y:S02]  /*3e60*/  ULEA UR4, UR5, UR44, 0xb ;  /* 0x0000002c05047291 */ /* 0x000fe4000f8e58ff */
[----:B------:R-:W-:Y:S02]  /*3e70*/  UIADD3 UR26, UPT, UPT, UR6, 0x6, URZ ;  /* 0x00000006061a7890 */ /* 0x000fe4000fffe0ff */
        /* <DEDUP_REMOVED lines=10> */
[----:B------:R-:W-:Y:S01]  /*3f20*/  UIADD3 UR8, UPT, UPT, UR4, 0x406, URZ ;  /* 0x0000040604087890 */ /* 0x000fe2000fffe0ff */
[----:B------:R-:W-:Y:S01]  /*3f30*/  UMOV UR7, 0x40004040 ;  /* 0x4000404000077882 */ /* 0x000fe20000000000 */
[----:B------:R-:W-:Y:S01]  /*3f40*/  UMOV UR5, 0x40004040 ;  /* 0x4000404000057882 */ /* 0x000fe20000000000 */
[----:B------:R-:W-:Y:S01]  /*3f50*/  UMOV UR35, 0x40004040 ;  /* 0x4000404000237882 */ /* 0x000fe20000000000 */
[----:B------:R1:W-:Y:S01]  /*3f60*/  UTCHMMA.2CTA gdesc[UR4], gdesc[UR6], tmem[UR36], tmem[UR62], idesc[UR63], UP2 ;  /* 0x00ff3e06040075ea */ /* 0x0003e20009200024 */
[----:B------:R-:W-:Y:S01]  /*3f70*/  UPLOP3.LUT UP2, UPT, UPT, UPT, UPT, 0x80, 0x8 ;  /* 0x000000000008789c */ /* 0x000fe20003f4f070 */
[----:B------:R-:W-:Y:S01]  /*3f80*/  UMOV UR33, 0x40004040 ;  /* 0x4000404000217882 */ /* 0x000fe20000000000 */
[----:B------:R-:W-:Y:S01]  /*3f90*/  UMOV UR31, 0x40004040 ;  /* 0x40004040001f7882 */ /* 0x000fe20000000000 */
[----:B------:R2:W-:Y:S01]  /*3fa0*/  UTCHMMA.2CTA gdesc[UR32], gdesc[UR34], tmem[UR36], tmem[UR60], idesc[UR61], UPT ;  /* 0x00ff3c22200075ea */ /* 0x0005e2000ba00024 */
        /* <DEDUP_REMOVED lines=14> */
[----:B------:R-:W-:Y:S01]  /*4090*/  UMOV UR9, 0x40004040 ;  /* 0x4000404000097882 */ /* 0x000fe20000000000 */
[----:B------:R2:W-:Y:S01]  /*40a0*/  UTCHMMA.2CTA gdesc[UR12], gdesc[UR14], tmem[UR36], tmem[UR50], idesc[UR51], UPT ;  /* 0x00ff320e0c0075ea */ /* 0x0005e2000ba00024 */
[----:B------:R2:W-:Y:S01]  /*40b0*/  UTCHMMA.2CTA gdesc[UR8], gdesc[UR10], tmem[UR36], tmem[UR48], idesc[UR49], UPT ;  /* 0x00ff300a080075ea */ /* 0x0005e2000ba00024 */
[----:B------:R2:W-:Y:S01]  /*40c0*/  UTCBAR.2CTA.MULTICAST [UR40], URZ, UR43 ;  /* 0x000000ff280073e9 */ /* 0x0005e2000820082b */
[----:B-1----:R-:W-:Y:S01]  /*40d0*/  UMOV UR5, UR38 ;  /* 0x0000002600057c82 */ /* 0x002fe20008000000 */
[----:B------:R-:W-:Y:S05]  /*40e0*/  BRA.U UP0, `(.L_x_75) ;  /* 0xfffffffd00007547 */ /* 0x000fea000b83ffff */
.L_x_72:
[----:B------:R-:W-:Y:S01]  /*40f0*/  UIADD3 UR4, UPT, UPT, UR46, 0xb0, URZ ;  /* 0x000000b02e047890 */ /* 0x000fe2000fffe0ff */
[----:B------:R-:W-:-:S08]  /*4100*/  UMOV UR37, UR42 ;  /* 0x0000002a00257c82 */ /* 0x000fd00008000000 */
[----:B------:R4:W-:Y:S01]  /*4110*/  UTCBAR.2CTA.MULTICAST [UR4], URZ, UR65 ;  /* 0x000000ff040073e9 */ /* 0x0009e20008200841 */
[----:B------:R-:W-:Y:S02]  /*4120*/  NOP ;  /* 0x0000000000007918 */ /* 0x000fe40000000000 */
.L_x_70:
[----:B----4-:R-:W-:Y:S01]  /*4130*/  UIADD3 UR4, UPT, UPT, UR47, 0x1, URZ ;  /* 0x000000012f047890 */ /* 0x010fe2000fffe0ff */
[----:B------:R-:W-:-:S03]  /*4140*/  ISETP.NE.AND P0, PT, R8, 0x2, PT ;  /* 0x000000020800780c */ /* 0x000fc60003f05270 */
[----:B------:R-:W-:Y:S01]  /*4150*/  UISETP.NE.AND UP0, UPT, UR4, 0x4, UPT ;  /* 0x000000040400788c */ /* 0x000fe2000bf05270 */
[----:B-12---:R-:W-:Y:S02]  /*4160*/  SEL R0, RZ, 0x1, P0 ;  /* 0x00000001ff007807 */ /* 0x006fe40000000000 */
[----:B------:R-:W-:Y:S01]  /*4170*/  SEL R8, R8, RZ, P0 ;  /* 0x000000ff08087207 */ /* 0x000fe20000000000 */
[----:B------:R-:W-:Y:S01]  /*4180*/  USEL UR5, URZ, 0x1, UP0 ;  /* 0x00000001ff057887 */ /* 0x000fe20008000000 */
[----:B------:R-:W-:Y:S01]  /*4190*/  LOP3.LUT R3, R3, R0, RZ, 0x3c, !PT ;  /* 0x0000000003037212 */ /* 0x000fe200078e3cff */
[----:B------:R-:W-:-:S04]  /*41a0*/  USEL UR47, UR4, URZ, UP0 ;  /* 0x000000ff042f7287 */ /* 0x000fc80008000000 */
[----:B------:R-:W-:Y:S01]  /*41b0*/  LOP3.LUT R9, R9, UR5, RZ, 0x3c, !PT ;  /* 0x0000000509097c12 */ /* 0x000fe2000f8e3cff */
[----:B------:R-:W-:Y:S07]  /*41c0*/  @P1 BRA `(.L_x_76) ;  /* 0xfffffff800381947 */ /* 0x000fee000383ffff */
[----:B------:R-:W1:Y:S01]  /*41d0*/  S2UR UR8, SR_CgaCtaId ;  /* 0x00000000000879c3 */ /* 0x000e620000008800 */
[----:B------:R-:W-:Y:S01]  /*41e0*/  ELECT P0, URZ, PT ;  /* 0x0000000000ff782f */ /* 0x000fe20003800000 */
[----:B------:R-:W-:Y:S01]  /*41f0*/  HFMA2 R0, -RZ, RZ, 0, 5.9604644775390625e-08 ;  /* 0x00000001ff007431 */ /* 0x000fe200000001ff */
[----:B------:R-:W-:-:S05]  /*4200*/  UMOV UR4, 0x40 ;  /* 0x0000004000047882 */ /* 0x000fca0000000000 */
[----:B------:R-:W-:Y:S01]  /*4210*/  UVIRTCOUNT.DEALLOC.SMPOOL 0x80 ;  /* 0x000000800000784c */ /* 0x000fe20000000000 */
[----:B------:R-:W-:Y:S02]  /*4220*/  UISETP.NE.AND UP1, UPT, UR68, URZ, UPT ;  /* 0x000000ff4400728c */ /* 0x000fe4000bf25270 */
[----:B-1----:R-:W-:-:S09]  /*4230*/  ULEA UR8, UR8, UR4, 0x18 ;  /* 0x0000000408087291 */ /* 0x002fd2000f8ec0ff */
[----:B------:R1:W-:Y:S01]  /*4240*/  @P0 STS.U8 [UR8+0x1c], R0 ;  /* 0x00001c00ff000988 */ /* 0x0003e20008000008 */
[----:B------:R-:W-:Y:S05]  /*4250*/  BRA.U UP1, `(.L_x_77) ;  /* 0x0000000101a07547 */ /* 0x000fea000b800000 */
[----:B------:R-:W-:Y:S01]  /*4260*/  UIADD3 UR7, UPT, UPT, UR41, 0xd0, URZ ;  /* 0x000000d029077890 */ /* 0x000fe2000fffe0ff */
[----:B------:R-:W-:-:S03]  /*4270*/  SHF.L.U32 R2, R9, 0x1f, RZ ;  /* 0x0000001f09027819 */ /* 0x000fc600000006ff */
[----:B------:R-:W-:-:S09]  /*4280*/  ULEA UR4, UR47, UR7, 0x3 ;  /* 0x000000072f047291 */ /* 0x000fd2000f8e18ff */
[----:B------:R-:W2:Y:S02]  /*4290*/  SYNCS.PHASECHK.TRANS64.TRYWAIT P0, [UR4], R2 ;  /* 0x00000002ff0075a7 */ /* 0x000ea40008001104 */
[----:B--2---:R-:W-:Y:S05]  /*42a0*/  @!P0 BRA `(.L_x_78) ;  /* 0x0000007000808947 */ /* 0x004fea0003800000 */
.L_x_210:
        /* <DEDUP_REMOVED lines=9> */
.L_x_212:
        /* <DEDUP_REMOVED lines=9> */
.L_x_214:
[----:B------:R-:W-:-:S04]  /*43d0*/  UIADD3 UR4, UPT, UPT, UR4, 0x1, URZ ;  /* 0x0000000104047890 */ /* 0x000fc8000fffe0ff */
[----:B------:R-:W-:-:S04]  /*43e0*/  UISETP.NE.AND UP0, UPT, UR4, 0x4, UPT ;  /* 0x000000040400788c */ /* 0x000fc8000bf05270 */
[----:B------:R-:W-:Y:S02]  /*43f0*/  USEL UR5, URZ, 0x1, UP0 ;  /* 0x00000001ff057887 */ /* 0x000fe40008000000 */
[----:B------:R-:W-:-:S04]  /*4400*/  USEL UR4, UR4, URZ, UP0 ;  /* 0x000000ff04047287 */ /* 0x000fc80008000000 */
[----:B------:R-:W-:Y:S01]  /*4410*/  ULEA UR4, UR4, UR7, 0x3 ;  /* 0x0000000704047291 */ /* 0x000fe2000f8e18ff */
[----:B------:R-:W-:-:S04]  /*4420*/  LOP3.LUT R2, R2, UR5, RZ, 0x3c, !PT ;  /* 0x0000000502027c12 */ /* 0x000fc8000f8e3cff */
[----:B------:R-:W-:Y:S01]  /*4430*/  SHF.L.U32 R2, R2, 0x1f, RZ ;  /* 0x0000001f02027819 */ /* 0x000fe200000006ff */
[----:B-1----:R-:W-:-:S04]  /*4440*/  IMAD.U32 R0, RZ, RZ, UR4 ;  /* 0x00000004ff007e24 */ /* 0x002fc8000f8e00ff */
[----:B------:R1:W2:Y:S03]  /*4450*/  SYNCS.PHASECHK.TRANS64.TRYWAIT P0, [R0+URZ], R2 ;  /* 0x00000002000075a7 */ /* 0x0002a600080011ff */
[----:B--2---:R-:W-:Y:S05]  /*4460*/  @!P0 NANOSLEEP.SYNCS 0x989680 ;  /* 0x009896800000895d */ /* 0x004fea0003900000 */
[----:B------:R-:W2:Y:S02]  /*4470*/  @!P0 SYNCS.PHASECHK.TRANS64 P0, [R0+URZ], R2 ;  /* 0x00000002000085a7 */ /* 0x000ea400080010ff */
[----:B--2---:R-:W-:Y:S05]  /*4480*/  @P0 BRA `(.L_x_81) ;  /* 0x0000000000200947 */ /* 0x004fea0003800000 */
.L_x_82:
[----:B--2---:R2:W4:Y:S02]  /*4490*/  SYNCS.PHASECHK.TRANS64.TRYWAIT P0, [R0+URZ], R2 ;  /* 0x00000002000075a7 */ /* 0x00452400080011ff */
[----:B----4-:R-:W-:Y:S05]  /*44a0*/  @!P0 NANOSLEEP.SYNCS 0x989680 ;  /* 0x009896800000895d */ /* 0x010fea0003900000 */
[----:B------:R-:W4:Y:S02]  /*44b0*/  @!P0 SYNCS.PHASECHK.TRANS64 P0, [R0+URZ], R2 ;  /* 0x00000002000085a7 */ /* 0x000f2400080010ff */
[----:B----4-:R-:W-:Y:S05]  /*44c0*/  @!P0 BRA `(.L_x_82) ;  /* 0xfffffffc00f08947 */ /* 0x010fea000383ffff */
[----:B------:R-:W-:Y:S05]  /*44d0*/  BRA `(.L_x_81) ;  /* 0x00000000000c7947 */ /* 0x000fea0003800000 */
.L_x_77:
[----:B------:R-:W-:-:S04]  /*44e0*/  UIADD3 UR4, UPT, UPT, UR41, 0x110, URZ ;  /* 0x0000011029047890 */ /* 0x000fc8000fffe0ff */
[----:B------:R-:W-:-:S09]  /*44f0*/  UPRMT UR4, UR69, 0x654, UR4 ;  /* 0x0000065445047896 */ /* 0x000fd20008000004 */
[----:B------:R-:W-:Y:S03]  /*4500*/  SYNCS.ARRIVE.TRANS64.RED.A1T0 RZ, [UR4], RZ ;  /* 0x000000ffffff79a7 */ /* 0x000fe60008100404 */
.L_x_81:
[----:B-12---:R-:W-:Y:S01]  /*4510*/  SHF.L.U32 R2, RZ, 0x1f, RZ ;  /* 0x0000001fff027819 */ /* 0x006fe200000006ff */
[----:B------:R-:W-:Y:S01]  /*4520*/  UIADD3 UR4, UPT, UPT, UR41, 0x110, URZ ;  /* 0x0000011029047890 */ /* 0x000fe2000fffe0ff */
[----:B------:R-:W-:Y:S02]  /*4530*/  PLOP3.LUT P0, PT, PT, PT, UP1, 0x80, 0x8 ;  /* 0x000000000008781c */ /* 0x000fe40003f0f018 */
[----:B------:R-:W1:Y:S02]  /*4540*/  SYNCS.PHASECHK.TRANS64.TRYWAIT P1, [UR41+0x110], R2 ;  /* 0x00011002ff0075a7 */ /* 0x000e640008021129 */
[----:B-1----:R-:W-:Y:S09]  /*4550*/  @!P1 BRA `(.L_x_83) ;  /* 0x00000070001c9947 */ /* 0x002ff20003800000 */
.L_x_216:
[----:B------:R-:W-:Y:S01]  /*4560*/  @!UP1 UPRMT UR4, UR69, 0x654, UR4 ;  /* 0x0000065445049896 */ /* 0x000fe20008000004 */
[----:B------:R-:W-:Y:S01]  /*4570*/  UMOV UR5, 0xffff ;  /* 0x0000ffff00057882 */ /* 0x000fe20000000000 */
[----:B------:R-:W-:-:S07]  /*4580*/  UMOV UR6, 0x1 ;  /* 0x0000000100067882 */ /* 0x000fce0000000000 */
[----:B------:R-:W-:Y:S01]  /*4590*/  @!P0 SYNCS.ARRIVE.TRANS64.RED.A1T0 RZ, [UR4], RZ ;  /* 0x000000ffffff89a7 */ /* 0x000fe20008100404 */
[----:B------:R-:W-:Y:S01]  /*45a0*/  NOP ;  /* 0x0000000000007918 */ /* 0x000fe20000000000 */
[----:B-1----:R-:W1:Y:S01]  /*45b0*/  LDS R0, [UR8+0x14] ;  /* 0x00001408ff007984 */ /* 0x002e620008000800 */
[----:B------:R-:W-:-:S04]  /*45c0*/  ULOP3.LUT UR4, UR67, 0xffff, URZ, 0xc0, !UPT ;  /* 0x0000ffff43047892 */ /* 0x000fc8000f8ec0ff */
[----:B------:R-:W-:-:S04]  /*45d0*/  USHF.R.U32.HI UR4, URZ, 0x5, UR4 ;  /* 0x00000005ff047899 */ /* 0x000fc80008011604 */
[----:B------:R-:W-:Y:S02]  /*45e0*/  USHF.L.U32 UR5, UR5, UR4, URZ ;  /* 0x0000000405057299 */ /* 0x000fe400080006ff */
[----:B------:R-:W-:-:S04]  /*45f0*/  USHF.L.U32 UR4, UR6, UR4, URZ ;  /* 0x0000000406047299 */ /* 0x000fc800080006ff */
[----:B-1----:R-:W-:-:S04]  /*4600*/  LOP3.LUT R0, R0, UR5, RZ, 0xc0, !PT ;  /* 0x0000000500007c12 */ /* 0x002fc8000f8ec0ff */
[----:B------:R-:W-:-:S13]  /*4610*/  ISETP.NE.AND P0, PT, R0, UR5, PT ;  /* 0x0000000500007c0c */ /* 0x000fda000bf05270 */
[----:B------:R-:W-:Y:S05]  /*4620*/  @P0 BRA `(.L_x_84) ;  /* 0x0000000000580947 */ /* 0x000fea0003800000 */
[----:B------:R-:W1:Y:S02]  /*4630*/  LDS R0, [UR8+0x18] ;  /* 0x00001808ff007984 */ /* 0x000e640008000800 */
[----:B-1----:R-:W-:-:S04]  /*4640*/  LOP3.LUT R0, R0, UR4, RZ, 0xc0, !PT ;  /* 0x0000000400007c12 */ /* 0x002fc8000f8ec0ff */
[----:B------:R-:W-:-:S13]  /*4650*/  ISETP.NE.AND P0, PT, R0, UR4, PT ;  /* 0x0000000400007c0c */ /* 0x000fda000bf05270 */
[----:B------:R-:W-:Y:S05]  /*4660*/  @P0 BRA `(.L_x_85) ;  /* 0x00000000003c0947 */ /* 0x000fea0003800000 */
[----:B------:R-:W1:Y:S01]  /*4670*/  S2R R2, SR_LANEID ;  /* 0x0000000000027919 */ /* 0x000e620000000000 */
[----:B------:R-:W-:-:S06]  /*4680*/  ULOP3.LUT UR5, URZ, UR5, URZ, 0x33, !UPT ;  /* 0x00000005ff057292 */ /* 0x000fcc000f8e33ff */
[----:B------:R-:W-:-:S04]  /*4690*/  IMAD.U32 R0, RZ, RZ, UR5 ;  /* 0x00000005ff007e24 */ /* 0x000fc8000f8e00ff */
[----:B------:R2:W4:Y:S02]  /*46a0*/  REDUX UR7, R0 ;  /* 0x00000000000773c4 */ /* 0x0005240000000000 */
[----:B------:R1:W-:Y:S01]  /*46b0*/  UTCATOMSWS.AND URZ, UR5 ;  /* 0x0000000500ff79e3 */ /* 0x0003e20008000000 */
[----:B--2---:R-:W-:Y:S01]  /*46c0*/  LOP3.LUT R0, RZ, UR4, RZ, 0x33, !PT ;  /* 0x00000004ff007c12 */ /* 0x004fe2000f8e33ff */
[----:B------:R-:W-:Y:S02]  /*46d0*/  VOTEU.ANY UR4, UPT, PT ;  /* 0x0000000000047886 */ /* 0x000fe400038e0100 */
[----:B------:R-:W-:Y:S02]  /*46e0*/  UFLO.U32 UR4, UR4 ;  /* 0x00000004000472bd */ /* 0x000fe400080e0000 */
[----:B------:R-:W2:Y:S04]  /*46f0*/  REDUX UR6, R0 ;  /* 0x00000000000673c4 */ /* 0x000ea80000000000 */
[----:B-1----:R-:W-:-:S02]  /*4700*/  ISETP.EQ.U32.AND P0, PT, R2, UR4, PT ;  /* 0x0000000402007c0c */ /* 0x002fc4000bf02070 */
[----:B----4-:R-:W-:-:S11]  /*4710*/  MOV R2, UR7 ;  /* 0x0000000700027c02 */ /* 0x010fd60008000f00 */
[----:B------:R1:W-:Y:S01]  /*4720*/  @P0 ATOMS.AND RZ, [UR8+0x14], R2 ;  /* 0x00001402ffff098c */ /* 0x0003e2000a800008 */
[----:B--2---:R-:W-:-:S05]  /*4730*/  IMAD.U32 R0, RZ, RZ, UR6 ;  /* 0x00000006ff007e24 */ /* 0x004fca000f8e00ff */
[----:B------:R1:W-:Y:S01]  /*4740*/  @P0 ATOMS.AND RZ, [UR8+0x18], R0 ;  /* 0x00001800ffff098c */ /* 0x0003e2000a800008 */
[----:B------:R-:W-:Y:S05]  /*4750*/  BRA `(.L_x_86) ;  /* 0x0000000000147947 */ /* 0x000fea0003800000 */
.L_x_85:
[----:B------:R-:W-:Y:S02]  /*4760*/  MOV R2, 0x4780 ;  /* 0x0000478000027802 */ /* 0x000fe40000000f00 */
[----:B---3-5:R-:W-:Y:S05]  /*4770*/  CALL.REL.NOINC `($__internal_0_$__cuda_sm10x_tcgen05_guardrail_trap_col_being_dealloced_not_returned_by_alloc) ;  /* 0x0000007400ac7944 */ /* 0x028fea0003c00000 */
[----:B------:R-:W-:Y:S05]  /*4780*/  BRA `(.L_x_86) ;  /* 0x0000000000087947 */ /* 0x000fea0003800000 */
.L_x_84:
[----:B------:R-:W-:Y:S02]  /*4790*/  MOV R2, 0x47b0 ;  /* 0x000047b000027802 */ /* 0x000fe40000000f00 */
[----:B---3-5:R-:W-:Y:S05]  /*47a0*/  CALL.REL.NOINC `($__internal_2_$__cuda_sm10x_tcgen05_guardrail_trap_unallocated_columns_being_dealloced) ;  /* 0x0000007400b87944 */ /* 0x028fea0003c00000 */
.L_x_86:
[----:B------:R-:W-:Y:S01]  /*47b0*/  NOP ;  /* 0x0000000000007918 */ /* 0x000fe20000000000 */
[----:B------:R-:W-:Y:S05]  /*47c0*/  EXIT ;  /* 0x000000000000794d */ /* 0x000fea0003800000 */
.L_x_57:
[----:B------:R-:W-:-:S09]  /*47d0*/  UISETP.NE.OR UP0, UPT, UR18, 0x3, !UP3 ;  /* 0x000000031200788c */ /* 0x000fd2000df05670 */
[----:B------:R-:W-:Y:S05]  /*47e0*/  BRA.U UP0, `(.L_x_87) ;  /* 0x0000001500c47547 */ /* 0x000fea000b800000 */
[----:B------:R-:W1:Y:S01]  /*47f0*/  LDCU UR37, c[0x0][0x370] ;  /* 0x00006e00ff2577ac */ /* 0x000e620008000800 */
[----:B------:R-:W2:Y:S01]  /*4800*/  LDC.64 R16, c[0x0][0x348] ;  /* 0x0000d200ff107b82 */ /* 0x000ea20000000a00 */
[----:B------:R-:W-:Y:S01]  /*4810*/  HFMA2 R14, -RZ, RZ, 0, 0 ;  /* 0x00000000ff0e7431 */ /* 0x000fe200000001ff */
[----:B------:R-:W-:Y:S01]  /*4820*/  MOV R13, RZ ;  /* 0x000000ff000d7202 */ /* 0x000fe20000000f00 */
[----:B------:R-:W1:Y:S01]  /*4830*/  LDCU.128 UR48, c[0x0][0xb10] ;  /* 0x00016200ff3077ac */ /* 0x000e620008000c00 */
[----:B------:R-:W-:Y:S01]  /*4840*/  HFMA2 R7, -RZ, RZ, 0, 0.0078125 ;  /* 0x00002000ff077431 */ /* 0x000fe200000001ff */
[----:B------:R-:W3:Y:S03]  /*4850*/  LDCU UR31, c[0x0][0x374] ;  /* 0x00006e80ff1f77ac */ /* 0x000ee60008000800 */
[----:B------:R-:W4:Y:S01]  /*4860*/  LDC.64 R2, c[0x0][0x888] ;  /* 0x00022200ff027b82 */ /* 0x000f220000000a00 */
[----:B------:R-:W3:Y:S01]  /*4870*/  LDCU UR15, c[0x0][0xb0c] ;  /* 0x00016180ff0f77ac */ /* 0x000ee20008000800 */
[----:B------:R-:W2:Y:S06]  /*4880*/  LDCU UR46, c[0x0][0xb20] ;  /* 0x00016400ff2e77ac */ /* 0x000eac0008000800 */
[----:B------:R-:W4:Y:S01]  /*4890*/  LDC.64 R4, c[0x0][0x890] ;  /* 0x00022400ff047b82 */ /* 0x000f220000000a00 */
[----:B------:R-:W2:Y:S01]  /*48a0*/  LDCU UR4, c[0x0][0xb30] ;  /* 0x00016600ff0477ac */ /* 0x000ea20008000800 */
[----:B-1----:R-:W-:-:S02]  /*48b0*/  UIMAD.WIDE.U32 UR6, UR37, UR48, URZ ;  /* 0x00000030250672a5 */ /* 0x002fc4000f8e00ff */
[----:B---3--:R-:W-:Y:S01]  /*48c0*/  UIMAD.WIDE.U32 UR8, UR31, UR51, URZ ;  /* 0x000000331f0872a5 */ /* 0x008fe2000f8e00ff */
[----:B------:R-:W-:Y:S01]  /*48d0*/  UMOV UR21, 0x400 ;  /* 0x0000040000157882 */ /* 0x000fe20000000000 */
[----:B------:R-:W-:Y:S02]  /*48e0*/  UPLOP3.LUT UP1, UPT, UPT, UPT, UPT, 0x40, 0x4 ;  /* 0x000000000004789c */ /* 0x000fe40003f2e870 */
[----:B------:R-:W-:Y:S01]  /*48f0*/  ULEA UR21, UR52, UR21, 0x18 ;  /* 0x0000001534157291 */ /* 0x000fe2000f8ec0ff */
[----:B------:R-:W-:Y:S02]  /*4900*/  UMOV UR6, UR7 ;  /* 0x0000000700067c82 */ /* 0x000fe40008000000 */
[----:B------:R-:W-:Y:S01]  /*4910*/  UMOV UR38, UR9 ;  /* 0x0000000900267c82 */ /* 0x000fe20008000000 */
[----:B------:R-:W-:Y:S02]  /*4920*/  UISETP.GE.AND UP0, UPT, UR45, 0x1, UPT ;  /* 0x000000012d00788c */ /* 0x000fe4000bf06270 */
[----:B------:R-:W-:Y:S01]  /*4930*/  UISETP.NE.AND UP4, UPT, UR45, 0x1, UPT ;  /* 0x000000012d00788c */ /* 0x000fe2000bf85270 */
[----:B------:R-:W1:Y:S01]  /*4940*/  LDCU.64 UR22, c[0x0][0xb28] ;  /* 0x00016500ff1677ac */ /* 0x000e620008000a00 */
[----:B------:R-:W-:-:S02]  /*4950*/  UISETP.NE.AND UP6, UPT, UR15, 0x1, UPT ;  /* 0x000000010f00788c */ /* 0x000fc4000bfc5270 */
[----:B------:R-:W-:Y:S02]  /*4960*/  UISETP.NE.AND UP5, UPT, UR50, 0x1, UPT ;  /* 0x000000013200788c */ /* 0x000fe4000bfa5270 */
[----:B------:R-:W-:Y:S02]  /*4970*/  UIADD3 UR41, UPT, UPT, UR21, 0x40, URZ ;  /* 0x0000004015297890 */ /* 0x000fe4000fffe0ff */
[----:B------:R-:W-:Y:S02]  /*4980*/  UIADD3 UR33, UPT, UPT, UR21, 0x48, URZ ;  /* 0x0000004815217890 */ /* 0x000fe4000fffe0ff */
[----:B------:R-:W-:Y:S02]  /*4990*/  UIADD3 UR25, UPT, UPT, UR21, 0x50, URZ ;  /* 0x0000005015197890 */ /* 0x000fe4000fffe0ff */
[----:B------:R-:W-:Y:S02]  /*49a0*/  UIADD3 UR17, UPT, UPT, UR21, 0x58, URZ ;  /* 0x0000005815117890 */ /* 0x000fe4000fffe0ff */
[----:B------:R-:W-:-:S02]  /*49b0*/  USHF.R.U32.HI UR39, URZ, UR49, UR6 ;  /* 0x00000031ff277299 */ /* 0x000fc40008011606 */
[----:B--2---:R-:W-:Y:S02]  /*49c0*/  USHF.R.U32.HI UR38, URZ, UR46, UR38 ;  /* 0x0000002eff267299 */ /* 0x004fe40008011626 */
[----:B------:R-:W-:-:S11]  /*49d0*/  UISETP.NE.AND UP3, UPT, UR4, 0x1, UPT ;  /* 0x000000010400788c */ /* 0x000fd6000bf65270 */
.L_x_102:
[C---:B------:R-:W-:Y:S02]  /*49e0*/  LEA R12, R14.reuse, UR21, 0x3 ;  /* 0x000000150e0c7c11 */ /* 0x040fe4000f8e18ff */
[----:B------:R-:W-:Y:S02]  /*49f0*/  SHF.L.U32 R0, R13, 0x1f, RZ ;  /* 0x0000001f0d007819 */ /* 0x000fe400000006ff */
[----:B------:R-:W-:Y:S02]  /*4a00*/  LEA R8, R14, UR21, 0x4 ;  /* 0x000000150e087c11 */ /* 0x000fe4000f8e20ff */
[----:B--2---:R-:W2:Y:S02]  /*4a10*/  SYNCS.PHASECHK.TRANS64.TRYWAIT P0, [R12+URZ+0x90], R0 ;  /* 0x000090000c0075a7 */ /* 0x004ea400080011ff */
[----:B--2---:R-:W-:Y:S05]  /*4a20*/  @!P0 BRA `(.L_x_88) ;  /* 0x0000006c00008947 */ /* 0x004fea0003800000 */
.L_x_217:
[----:B------:R-:W3:Y:S01]  /*4a30*/  LDS.128 R8, [R8+0x120] ;  /* 0x0001200008087984 */ /* 0x000ee20000000c00 */
[----:B------:R-:W-:Y:S01]  /*4a40*/  UISETP.GE.AND UP0, UPT, UR45, 0x1, UPT ;  /* 0x000000012d00788c */ /* 0x000fe2000bf06270 */
[----:B------:R-:W-:Y:S01]  /*4a50*/  @!PT LDS RZ, [RZ] ;  /* 0x00000000fffff984 */ /* 0x000fe20000000800 */
[----:B------:R-:W-:Y:S01]  /*4a60*/  @!PT LDS RZ, [RZ] ;  /* 0x00000000fffff984 */ /* 0x000fe20000000800 */
[----:B------:R-:W-:Y:S01]  /*4a70*/  @!PT LDS RZ, [RZ] ;  /* 0x00000000fffff984 */ /* 0x000fe20000000800 */
[----:B------:R-:W-:Y:S01]  /*4a80*/  @!PT LDS RZ, [RZ] ;  /* 0x00000000fffff984 */ /* 0x000fe20000000800 */
[----:B------:R1:W-:Y:S06]  /*4a90*/  MEMBAR.ALL.CTA ;  /* 0x0000000000007992 */ /* 0x0003ec0000008000 */
[----:B-1----:R-:W1:Y:S01]  /*4aa0*/  FENCE.VIEW.ASYNC.S ;  /* 0x00000000000073c6 */ /* 0x002e620000000000 */
[----:B---3--:R-:W-:Y:S11]  /*4ab0*/  LOP3.LUT P0, RZ, R10, 0x1, RZ, 0xc0, !PT ;  /* 0x000000010aff7812 */ /* 0x008ff6000780c0ff */
[----:B------:R-:W-:Y:S02]  /*4ac0*/  @!UPT UIADD3 URZ, UPT, UPT, URZ, URZ, URZ ;  /* 0x000000fffffff290 */ /* 0x000fe4000fffe0ff */
[----:B-1----:R-:W-:Y:S01]  /*4ad0*/  VOTEU.ANY UP2, P0 ;  /* 0x0000000000ff7886 */ /* 0x002fe20000040100 */
[----:B------:R-:W-:Y:S11]  /*4ae0*/  PLOP3.LUT P0, PT, PT, PT, UP2, 0x80, 0x8 ;  /* 0x000000000008781c */ /* 0x000ff60003f0f028 */
[----:B------:R-:W-:Y:S02]  /*4af0*/  @!UPT UIADD3 URZ, UPT, UPT, URZ, URZ, URZ ;  /* 0x000000fffffff290 */ /* 0x000fe4000fffe0ff */
[----:B--2---:R-:W-:Y:S02]  /*4b00*/  @P0 SHF.R.U32.HI R0, RZ, 0x10, R9 ;  /* 0x00000010ff000819 */ /* 0x004fe40000011609 */
[----:B------:R-:W-:Y:S02]  /*4b10*/  @P0 MOV R6, R8 ;  /* 0x0000000800060202 */ /* 0x000fe40000000f00 */
[----:B------:R-:W-:Y:S01]  /*4b20*/  @P0 R2UR UR4, R0 ;  /* 0x00000000000402ca */ /* 0x000fe200000e0000 */
[----:B------:R-:W-:Y:S01]  /*4b30*/  VIADD R0, R12, 0xa0 ;  /* 0x000000a00c007836 */ /* 0x000fe20000000000 */
[----:B------:R-:W-:Y:S02]  /*4b40*/  @P0 LOP3.LUT R8, R9, 0xffff, RZ, 0xc0, !PT ;  /* 0x0000ffff09080812 */ /* 0x000fe400078ec0ff */
[----:B------:R-:W-:Y:S02]  /*4b50*/  @P0 R2UR UR6, R6 ;  /* 0x00000000060602ca */ /* 0x000fe400000e0000 */
[----:B------:R-:W-:Y:S02]  /*4b60*/  PRMT R0, RZ, 0x654, R0 ;  /* 0x00000654ff007816 */ /* 0x000fe40000000000 */
[----:B------:R-:W-:Y:S02]  /*4b70*/  @P0 R2UR UR5, R8 ;  /* 0x00000000080502ca */ /* 0x000fe400000e0000 */
[----:B------:R1:W-:Y:S03]  /*4b80*/  SYNCS.ARRIVE.TRANS64.RED.A1T0 RZ, [R0+URZ], RZ ;  /* 0x000000ff00ff79a7 */ /* 0x0003e600081004ff */
[----:B------:R-:W-:Y:S04]  /*4b90*/  @UP2 UMOV UR30, UR4 ;  /* 0x00000004001e2c82 */ /* 0x000fe80008000000 */
[----:B------:R-:W-:Y:S04]  /*4ba0*/  @UP2 UMOV UR14, UR6 ;  /* 0x00000006000e2c82 */ /* 0x000fe80008000000 */
[----:B------:R-:W-:Y:S01]  /*4bb0*/  @UP2 UMOV UR13, UR5 ;  /* 0x00000005000d2c82 */ /* 0x000fe20008000000 */
[----:B------:R-:W-:Y:S05]  /*4bc0*/  BRA.U !UP0, `(.L_x_89) ;  /* 0x0000000108a47547 */ /* 0x000fea000b800000 */
[----:B------:R-:W-:Y:S02]  /*4bd0*/  UIMAD.WIDE.U32 UR18, UR13, UR51, URZ ;  /* 0x000000330d1272a5 */ /* 0x000fe4000f8e00ff */
[----:B------:R-:W-:Y:S02]  /*4be0*/  UIMAD.WIDE.U32 UR26, UR14, UR48, URZ ;  /* 0x000000300e1a72a5 */ /* 0x000fe4000f8e00ff */
[----:B------:R-:W-:Y:S02]  /*4bf0*/  USEL UR4, UR31, UR38, !UP5 ;  /* 0x000000261f047287 */ /* 0x000fe4000e800000 */
[----:B------:R-:W-:Y:S02]  /*4c00*/  USEL UR7, UR37, UR39, !UP6 ;  /* 0x0000002725077287 */ /* 0x000fe4000f000000 */
[----:B------:R-:W-:Y:S02]  /*4c10*/  UIMAD.WIDE.U32 UR8, UR4, UR22, URZ ;  /* 0x00000016040872a5 */ /* 0x000fe4000f8e00ff */
[----:B------:R-:W-:Y:S01]  /*4c20*/  UIMAD.WIDE.U32 UR10, UR7, UR22, URZ ;  /* 0x00000016070a72a5 */ /* 0x000fe2000f8e00ff */
[----:B------:R-:W-:Y:S02]  /*4c30*/  UMOV UR5, UR19 ;  /* 0x0000001300057c82 */ /* 0x000fe40008000000 */
[----:B------:R-:W-:Y:S03]  /*4c40*/  USHF.R.U32.HI UR6, URZ, UR46, UR5 ;  /* 0x0000002eff067299 */ /* 0x000fe60008011605 */
[----:B------:R-:W-:Y:S01]  /*4c50*/  UMOV UR5, UR27 ;  /* 0x0000001b00057c82 */ /* 0x000fe20008000000 */
[----:B------:R-:W-:Y:S02]  /*4c60*/  USEL UR6, UR13, UR6, !UP5 ;  /* 0x000000060d067287 */ /* 0x000fe4000e800000 */
[----:B------:R-:W-:Y:S03]  /*4c70*/  USHF.R.U32.HI UR12, URZ, UR49, UR5 ;  /* 0x00000031ff0c7299 */ /* 0x000fe60008011605 */
[----:B------:R-:W-:Y:S02]  /*4c80*/  UMOV UR5, UR9 ;  /* 0x0000000900057c82 */ /* 0x000fe40008000000 */
[----:B------:R-:W-:Y:S03]  /*4c90*/  @UP4 USHF.R.U32.HI UR4, URZ, UR23, UR5 ;  /* 0x00000017ff044299 */ /* 0x000fe60008011605 */
[----:B------:R-:W-:Y:S01]  /*4ca0*/  UMOV UR5, UR11 ;  /* 0x0000000b00057c82 */ /* 0x000fe20008000000 */
[----:B------:R-:W-:Y:S02]  /*4cb0*/  UIMAD UR4, UR45, UR4, URZ ;  /* 0x000000042d0472a4 */ /* 0x000fe4000f8e02ff */
[----:B------:R-:W-:Y:S02]  /*4cc0*/  @UP4 USHF.R.U32.HI UR7, URZ, UR23, UR5 ;  /* 0x00000017ff074299 */ /* 0x000fe40008011605 */
[----:B------:R-:W-:Y:S02]  /*4cd0*/  UIMAD.WIDE.U32 UR10, UR6, UR22, URZ ;  /* 0x00000016060a72a5 */ /* 0x000fe4000f8e00ff */
[----:B------:R-:W-:Y:S02]  /*4ce0*/  USEL UR5, UR14, UR12, !UP6 ;  /* 0x0000000c0e057287 */ /* 0x000fe4000f000000 */
[----:B------:R-:W-:Y:S02]  /*4cf0*/  UIMAD UR8, UR45, UR7, URZ ;  /* 0x000000072d0872a4 */ /* 0x000fe4000f8e02ff */
[----:B------:R-:W-:Y:S03]  /*4d00*/  UISETP.GE.AND UP0, UPT, UR6, UR4, UPT ;  /* 0x000000040600728c */ /* 0x000fe6000bf06270 */
[----:B------:R-:W-:Y:S01]  /*4d10*/  UMOV UR4, UR11 ;  /* 0x0000000b00047c82 */ /* 0x000fe20008000000 */
[----:B------:R-:W-:Y:S02]  /*4d20*/  UISETP.GE.OR UP0, UPT, UR5, UR8, UP0 ;  /* 0x000000080500728c */ /* 0x000fe40008706670 */
[----:B------:R-:W-:Y:S02]  /*4d30*/  USHF.R.U32.HI UR4, URZ, UR23, UR4 ;  /* 0x00000017ff047299 */ /* 0x000fe40008011604 */
[----:B------:R-:W-:Y:S02]  /*4d40*/  UIMAD.WIDE.U32 UR8, UR5, UR22, URZ ;  /* 0x00000016050872a5 */ /* 0x000fe4000f8e00ff */
[----:B------:R-:W-:Y:S04]  /*4d50*/  USEL UR10, UR6, UR4, !UP4 ;  /* 0x00000004060a7287 */ /* 0x000fe8000e000000 */
[----:B------:R-:W-:Y:S01]  /*4d60*/  UIADD3 UR11, UPT, UPT, -UR10, URZ, URZ ;  /* 0x000000ff0a0b7290 */ /* 0x000fe2000fffe1ff */
[----:B------:R-:W-:Y:S02]  /*4d70*/  @!UP0 UMOV UR4, UR9 ;  /* 0x0000000900048c82 */ /* 0x000fe40008000000 */
[----:B------:R-:W-:Y:S02]  /*4d80*/  @!UP0 USHF.R.U32.HI UR4, URZ, UR23, UR4 ;  /* 0x00000017ff048299 */ /* 0x000fe40008011604 */
[----:B------:R-:W-:Y:S02]  /*4d90*/  UIMAD UR8, UR45, UR11, UR6 ;  /* 0x0000000b2d0872a4 */ /* 0x000fe4000f8e0206 */
[----:B------:R-:W-:Y:S04]  /*4da0*/  @!UP0 USEL UR4, UR5, UR4, !UP4 ;  /* 0x0000000405048287 */ /* 0x000fe8000e000000 */
[----:B------:R-:W-:Y:S02]  /*4db0*/  @!UP0 UIMAD UR7, UR7, UR8, UR4 ;  /* 0x00000008070782a4 */ /* 0x000fe4000f8e0204 */
[----:B------:R-:W-:Y:S02]  /*4dc0*/  @!UP0 UIADD3 UR9, UPT, UPT, UR10, -UR4, URZ ;  /* 0x800000040a098290 */ /* 0x000fe4000fffe0ff */
[----:B------:R-:W-:Y:S02]  /*4dd0*/  UIADD3 UR8, UPT, UPT, -UR6, URZ, URZ ;  /* 0x000000ff06087290 */ /* 0x000fe4000fffe1ff */
[----:B------:R-:W-:Y:S02]  /*4de0*/  UIADD3 UR4, UPT, UPT, -UR5, URZ, URZ ;  /* 0x000000ff05047290 */ /* 0x000fe4000fffe1ff */
[----:B------:R-:W-:Y:S03]  /*4df0*/  @!UP0 UIMAD UR6, UR9, UR45, UR5 ;  /* 0x0000002d090682a4 */ /* 0x000fe6000f8e0205 */
[----:B------:R-:W-:Y:S01]  /*4e00*/  @!UP0 UMOV UR5, UR7 ;  /* 0x0000000700058c82 */ /* 0x000fe20008000000 */
[----:B------:R-:W-:Y:S02]  /*4e10*/  UIMAD UR7, UR15, UR4, UR14 ;  /* 0x000000040f0772a4 */ /* 0x000fe4000f8e020e */
[----:B------:R-:W-:Y:S02]  /*4e20*/  UIMAD UR4, UR50, UR8, UR13 ;  /* 0x00000008320472a4 */ /* 0x000fe4000f8e020d */
[----:B------:R-:W-:Y:S02]  /*4e30*/  UIMAD UR14, UR5, UR15, UR7 ;  /* 0x0000000f050e72a4 */ /* 0x000fe4000f8e0207 */
[----:B------:R-:W-:Y:S11]  /*4e40*/  UIMAD UR13, UR6, UR50, UR4 ;  /* 0x00000032060d72a4 */ /* 0x000ff6000f8e0204 */
[----:B------:R-:W-:Y:S01]  /*4e50*/  @!UPT UIADD3 URZ, UPT, UPT, URZ, URZ, URZ ;  /* 0x000000fffffff290 */ /* 0x000fe2000fffe0ff */
.L_x_89:
[----:B------:R-:W2:Y:S01]  /*4e60*/  @!UP3 LDCU.128 UR8, c[0x0][0xb10] ;  /* 0x00016200ff08b7ac */ /* 0x000ea20008000c00 */
[----:B------:R-:W-:Y:S01]  /*4e70*/  IMAD.MOV.U32 R10, RZ, RZ, 0x1 ;  /* 0x00000001ff0a7424 */ /* 0x000fe200078e00ff */
[C---:B----4-:R-:W-:Y:S02]  /*4e80*/  ISETP.NE.U32.AND P1, PT, R4.reuse, RZ, PT ;  /* 0x000000ff0400720c */ /* 0x050fe40003f25070 */
[----:B------:R-:W-:Y:S02]  /*4e90*/  ISETP.NE.U32.AND P0, PT, R4, RZ, PT ;  /* 0x000000ff0400720c */ /* 0x000fe40003f05070 */
[C---:B------:R-:W-:Y:S01]  /*4ea0*/  ISETP.NE.AND.EX P1, PT, R5.reuse, RZ, PT, P1 ;  /* 0x000000ff0500720c */ /* 0x040fe20003f25310 */
[----:B------:R-:W3:Y:S01]  /*4eb0*/  @!UP3 LDCU UR5, c[0x0][0xb0c] ;  /* 0x00016180ff05b7ac */ /* 0x000ee20008000800 */
[----:B------:R-:W-:Y:S02]  /*4ec0*/  ISETP.NE.AND.EX P0, PT, R5, RZ, PT, P0 ;  /* 0x000000ff0500720c */ /* 0x000fe40003f05300 */
[----:B------:R-:W-:Y:S01]  /*4ed0*/  SHF.L.U32 R10, R10, 0x1f, RZ ;  /* 0x0000001f0a0a7819 */ /* 0x000fe200000006ff */
[----:B------:R-:W-:Y:S02]  /*4ee0*/  USHF.L.U32 UR43, UR16, 0x7, URZ ;  /* 0x00000007102b7899 */ /* 0x000fe400080006ff */
[----:B------:R-:W-:Y:S02]  /*4ef0*/  USHF.L.U32 UR42, UR20, 0x7, URZ ;  /* 0x00000007142a7899 */ /* 0x000fe400080006ff */
[----:B--2---:R-:W-:Y:S07]  /*4f00*/  UIMAD.WIDE.U32 UR6, UR14, UR8, URZ ;  /* 0x000000080e0672a5 */ /* 0x004fee000f8e00ff */
[----:B------:R-:W-:Y:S01]  /*4f10*/  @!UP3 UMOV UR4, UR7 ;  /* 0x000000070004bc82 */ /* 0x000fe20008000000 */
[----:B---3--:R-:W-:Y:S02]  /*4f20*/  @!UP3 UISETP.NE.AND UP0, UPT, UR5, 0x1, UPT ;  /* 0x000000010500b88c */ /* 0x008fe4000bf05270 */
[----:B------:R-:W-:Y:S02]  /*4f30*/  @!UP3 USHF.R.U32.HI UR4, URZ, UR9, UR4 ;  /* 0x00000009ff04b299 */ /* 0x000fe40008011604 */
[----:B------:R-:W-:Y:S02]  /*4f40*/  UIMAD.WIDE.U32 UR6, UR13, UR11, URZ ;  /* 0x0000000b0d0672a5 */ /* 0x000fe4000f8e00ff */
[----:B------:R-:W-:Y:S02]  /*4f50*/  @!UP3 USEL UR8, UR14, UR4, !UP0 ;  /* 0x000000040e08b287 */ /* 0x000fe4000c000000 */
[----:B------:R-:W-:Y:S03]  /*4f60*/  @!UP3 UISETP.NE.AND UP0, UPT, UR10, 0x1, UPT ;  /* 0x000000010a00b88c */ /* 0x000fe6000bf05270 */
[----:B------:R-:W-:Y:S02]  /*4f70*/  @!UP3 UMOV UR6, UR7 ;  /* 0x000000070006bc82 */ /* 0x000fe40008000000 */
[----:B------:R-:W2:Y:S02]  /*4f80*/  @!UP3 LDCU UR4, c[0x0][0xb20] ;  /* 0x00016400ff04b7ac */ /* 0x000ea40008000800 */
[----:B--2---:R-:W-:Y:S04]  /*4f90*/  @!UP3 USHF.R.U32.HI UR6, URZ, UR4, UR6 ;  /* 0x00000004ff06b299 */ /* 0x004fe80008011606 */
[----:B------:R-:W-:Y:S04]  /*4fa0*/  @!UP3 USEL UR6, UR13, UR6, !UP0 ;  /* 0x000000060d06b287 */ /* 0x000fe8000c000000 */
[----:B------:R-:W-:Y:S02]  /*4fb0*/  @!UP3 UIADD3 UR4, UPT, UPT, -UR8, UR6, URZ ;  /* 0x000000060804b290 */ /* 0x000fe4000fffe1ff */
[----:B------:R-:W-:Y:S02]  /*4fc0*/  @!UP3 UIADD3 UR6, UPT, UPT, UR8, -UR6, URZ ;  /* 0x800000060806b290 */ /* 0x000fe4000fffe0ff */
[----:B------:R-:W-:Y:S02]  /*4fd0*/  @!UP3 UIMAD UR14, UR4, UR5, UR14 ;  /* 0x00000005040eb2a4 */ /* 0x000fe4000f8e020e */
[----:B------:R-:W-:Y:S01]  /*4fe0*/  @!UP3 UIMAD UR13, UR6, UR10, UR13 ;  /* 0x0000000a060db2a4 */ /* 0x000fe2000f8e020d */
[----:B------:R-:W-:Y:S11]  /*4ff0*/  BRA.U UP1, `(.L_x_90) ;  /* 0x0000000101107547 */ /* 0x000ff6000b800000 */
[----:B------:R-:W-:Y:S04]  /*5000*/  MOV R6, UR54 ;  /* 0x0000003600067c02 */ /* 0x000fe80008000f00 */
[----:B------:R-:W-:Y:S04]  /*5010*/  SHF.L.U32 R6, R6, 0x1f, RZ ;  /* 0x0000001f06067819 */ /* 0x000fe800000006ff */
[----:B------:R-:W2:Y:S02]  /*5020*/  SYNCS.PHASECHK.TRANS64.TRYWAIT P2, [UR21+0x88], R6 ;  /* 0x00008806ff0075a7 */ /* 0x000ea40008041115 */
[----:B--2---:R-:W-:Y:S05]  /*5030*/  @!P2 BRA `(.L_x_91) ;  /* 0x000000640090a947 */ /* 0x004fea0003800000 */
.L_x_90:
[----:B------:R-:W-:Y:S05]  /*5040*/  @!P1 BRA `(.L_x_92) ;  /* 0x0000000000309947 */ /* 0x000fea0003800000 */
[----:B------:R-:W-:Y:S01]  /*5050*/  ISETP.NE.U32.AND P1, PT, R2, RZ, PT ;  /* 0x000000ff0200720c */ /* 0x000fe20003f25070 */
[----:B------:R-:W2:Y:S01]  /*5060*/  LDCU.64 UR4, c[0x0][0x358] ;  /* 0x00006b00ff0477ac */ /* 0x000ea20008000a00 */
[----:B------:R-:W-:Y:S02]  /*5070*/  IMAD.MOV.U32 R26, RZ, RZ, 0x1 ;  /* 0x00000001ff1a7424 */ /* 0x000fe400078e00ff */
[----:B------:R-:W-:Y:S11]  /*5080*/  ISETP.NE.AND.EX P1, PT, R3, RZ, PT, P1 ;  /* 0x000000ff0300720c */ /* 0x000ff60003f25310 */
[----:B------:R-:W-:Y:S02]  /*5090*/  @!UPT UIADD3 URZ, UPT, UPT, URZ, URZ, URZ ;  /* 0x000000fffffff290 */ /* 0x000fe4000fffe0ff */
[----:B------:R-:W3:Y:S01]  /*50a0*/  @P1 LDC.64 R8, c[0x0][0x888] ;  /* 0x00022200ff081b82 */ /* 0x000ee20000000a00 */
[----:B-1----:R-:W-:Y:S04]  /*50b0*/  @P1 IMAD R0, R4, UR36, RZ ;  /* 0x0000002404001c24 */ /* 0x002fe8000f8e02ff */
[----:B---3--:R-:W-:Y:S04]  /*50c0*/  @P1 IMAD.WIDE R8, R0, 0x4, R8 ;  /* 0x0000000400081825 */ /* 0x008fe800078e0208 */
[----:B------:R-:W-:Y:S01]  /*50d0*/  HFMA2 R0, -RZ, RZ, 0, 5.9604644775390625e-08 ;  /* 0x00000001ff007431 */ /* 0x000fe200000001ff */
[----:B--2--5:R2:W5:Y:S04]  /*50e0*/  @P1 LDG.E R27, desc[UR4][R8.64] ;  /* 0x00000004081b1981 */ /* 0x024568000c1e1900 */
[----:B------:R-:W-:Y:S01]  /*50f0*/  @!P1 PRMT R26, R0, 0x7610, R26 ;  /* 0x00007610001a9816 */ /* 0x000fe2000000001a */
[----:B--2---:R-:W3:Y:S06]  /*5100*/  @!P1 LDC R27, c[0x0][0x880] ;  /* 0x00022000ff1b9b82 */ /* 0x004eec0000000800 */
.L_x_92:
[----:B---3-5:R-:W-:Y:S01]  /*5110*/  @!P0 FSETP.EQ.AND P1, PT, R27, RZ, PT ;  /* 0x000000ff1b00820b */ /* 0x028fe20003f22000 */
[----:B------:R-:W-:Y:S01]  /*5120*/  @!UPT UIADD3 URZ, UPT, UPT, URZ, URZ, URZ ;  /* 0x000000fffffff290 */ /* 0x000fe2000fffe0ff */
[----:B------:R-:W-:Y:S11]  /*5130*/  @!P0 BRA `(.L_x_93) ;  /* 0x0000000000188947 */ /* 0x000ff60003800000 */
[----:B------:R-:W-:Y:S02]  /*5140*/  LOP3.LUT P0, RZ, R26, 0xff, RZ, 0xc0, !PT ;  /* 0x000000ff1aff7812 */ /* 0x000fe4000780c0ff */
[----:B------:R-:W-:Y:S04]  /*5150*/  ISETP.NE.U32.AND P1, PT, R2, RZ, PT ;  /* 0x000000ff0200720c */ /* 0x000fe80003f25070 */
[----:B------:R-:W-:Y:S04]  /*5160*/  ISETP.NE.AND.EX P1, PT, R3, RZ, PT, P1 ;  /* 0x000000ff0300720c */ /* 0x000fe80003f25310 */
[----:B------:R-:W-:Y:S03]  /*5170*/  PLOP3.LUT P1, PT, P1, PT, PT, 0x8, 0x80 ;  /* 0x000000000080781c */ /* 0x000fe60000f2e170 */
[----:B------:R-:W-:Y:S11]  /*5180*/  @P0 FSETP.EQ.AND P1, PT, R27, RZ, PT ;  /* 0x000000ff1b00020b */ /* 0x000ff60003f22000 */
[----:B------:R-:W-:Y:S02]  /*5190*/  @!UPT UIADD3 URZ, UPT, UPT, URZ, URZ, URZ ;  /* 0x000000fffffff290 */ /* 0x000fe4000fffe0ff */
.L_x_93:
[----:B------:R-:W2:Y:S01]  /*51a0*/  SYNCS.PHASECHK.TRANS64.TRYWAIT P2, [UR21+0x60], R10 ;  /* 0x0000600aff0075a7 */ /* 0x000ea20008041115 */
[----:B------:R-:W-:Y:S04]  /*51b0*/  ELECT P0, URZ, PT ;  /* 0x0000000000ff782f */ /* 0x000fe80003800000 */
[----:B------:R-:W-:Y:S11]  /*51c0*/  PLOP3.LUT P1, PT, P1, P0, PT, 0xf2, 0x2f ;  /* 0x00000000002f781c */ /* 0x000ff60000f21e72 */
[----:B------:R-:W-:Y:S02]  /*51d0*/  @!UPT UIADD3 URZ, UPT, UPT, URZ, URZ, URZ ;  /* 0x000000fffffff290 */ /* 0x000fe4000fffe0ff */
[----:B------:R-:W-:Y:S05]  /*51e0*/  @!P1 IADD3 R8, P0, PT, R16, 0x580, RZ ;  /* 0x0000058010089810 */ /* 0x000fea0007f1e0ff */
[----:B-1----:R-:W-:Y:S01]  /*51f0*/  @!P1 IMAD.X R6, RZ, RZ, R17, P0 ;  /* 0x000000ffff069224 */ /* 0x002fe200000e0611 */
[----:B--2---:R-:W-:Y:S07]  /*5200*/  @!P2 BRA `(.L_x_94) ;  /* 0x000000640034a947 */ /* 0x004fee0003800000 */
.L_x_220:
[----:B------:R-:W-:Y:S01]  /*5210*/  @!P1 R2UR UR5, R8 ;  /* 0x00000000080592ca */ /* 0x000fe200000e0000 */
[----:B------:R-:W-:Y:S01]  /*5220*/  VOTEU.ALL UP0, P1 ;  /* 0x0000000000ff7886 */ /* 0x000fe20000800000 */
[----:B------:R-:W-:Y:S01]  /*5230*/  @!P1 R2UR UR4, R6 ;  /* 0x00000000060492ca */ /* 0x000fe200000e0000 */
[----:B-1----:R-:W-:Y:S01]  /*5240*/  @!P1 IMAD.MOV.U32 R0, RZ, RZ, 0x2000 ;  /* 0x00002000ff009424 */ /* 0x002fe200078e00ff */
[----:B------:R-:W-:Y:S01]  /*5250*/  UMOV UR8, 0x0 ;  /* 0x0000000000087882 */ /* 0x000fe20000000000 */
[----:B------:R-:W-:Y:S01]  /*5260*/  UMOV UR9, 0x10000000 ;  /* 0x1000000000097882 */ /* 0x000fe20000000000 */
[----:B------:R-:W-:Y:S01]  /*5270*/  @!UP0 UIADD3 UR40, UPT, UPT, UR21, 0x200, URZ ;  /* 0x0000020015288890 */ /* 0x000fe2000fffe0ff */
[----:B------:R-:W-:Y:S01]  /*5280*/  VOTEU.ALL UP0, P1 ;  /* 0x0000000000ff7886 */ /* 0x000fe20000800000 */
[----:B------:R-:W-:Y:S01]  /*5290*/  UMOV UR44, UR36 ;  /* 0x00000024002c7c82 */ /* 0x000fe20008000000 */
[----:B------:R-:W-:Y:S04]  /*52a0*/  UPRMT UR6, UR52, 0x654, UR41 ;  /* 0x0000065434067896 */ /* 0x000fe80008000029 */
[----:B------:R-:W-:Y:S02]  /*52b0*/  IMAD.U32 R8, RZ, RZ, UR5 ;  /* 0x00000005ff087e24 */ /* 0x000fe4000f8e00ff */
[----:B------:R-:W-:Y:S03]  /*52c0*/  IMAD.U32 R9, RZ, RZ, UR4 ;  /* 0x00000004ff097e24 */ /* 0x000fe6000f8e00ff */
[----:B------:R-:W-:Y:S02]  /*52d0*/  @!P1 R2UR UR4, R8 ;  /* 0x00000000080492ca */ /* 0x000fe400000e0000 */
[----:B------:R-:W-:Y:S02]  /*52e0*/  @!P1 R2UR UR5, R9 ;  /* 0x00000000090592ca */ /* 0x000fe400000e0000 */
[----:B------:R-:W-:Y:S05]  /*52f0*/  @!P1 IADD3 R8, P0, PT, R16, 0x580, RZ ;  /* 0x0000058010089810 */ /* 0x000fea0007f1e0ff */
[----:B------:R-:W-:Y:S06]  /*5300*/  @!P1 IMAD.X R6, RZ, RZ, R17, P0 ;  /* 0x000000ffff069224 */ /* 0x000fec00000e0611 */
[----:B------:R1:W-:Y:S01]  /*5310*/  @!UP0 UTMALDG.3D [UR40], [UR4], desc[UR8] ;  /* 0x00000828040085b4 */ /* 0x0003e20008011000 */
[----:B------:R1:W-:Y:S01]  /*5320*/  @!P1 SYNCS.ARRIVE.TRANS64.RED.A0TR RZ, [UR21+0x40], R0 ;  /* 0x00004000ffff99a7 */ /* 0x0003e20008300415 */
[----:B------:R-:W-:Y:S01]  /*5330*/  SYNCS.ARRIVE.TRANS64.RED.A1T0 RZ, [UR6], RZ ;  /* 0x000000ffffff79a7 */ /* 0x000fe20008100406 */
[----:B------:R-:W2:Y:S02]  /*5340*/  SYNCS.PHASECHK.TRANS64.TRYWAIT P2, [UR21+0x68], R10 ;  /* 0x0000680aff0075a7 */ /* 0x000ea40008041115 */
[----:B-12---:R-:W-:Y:S05]  /*5350*/  @!P2 BRA `(.L_x_95) ;  /* 0x0000006000f8a947 */ /* 0x006fea0003800000 */
.L_x_222:
[----:B------:R-:W-:Y:S01]  /*5360*/  @!P1 R2UR UR5, R8 ;  /* 0x00000000080592ca */ /* 0x000fe200000e0000 */
[----:B------:R-:W-:Y:S01]  /*5370*/  VOTEU.ALL UP0, P1 ;  /* 0x0000000000ff7886 */ /* 0x000fe20000800000 */
[----:B------:R-:W-:Y:S01]  /*5380*/  @!P1 R2UR UR4, R6 ;  /* 0x00000000060492ca */ /* 0x000fe200000e0000 */
[----:B-1----:R-:W-:Y:S01]  /*5390*/  @!P1 IMAD.MOV.U32 R0, RZ, RZ, 0x2000 ;  /* 0x00002000ff009424 */ /* 0x002fe200078e00ff */
[----:B------:R-:W-:Y:S01]  /*53a0*/  UMOV UR8, 0x0 ;  /* 0x0000000000087882 */ /* 0x000fe20000000000 */
[----:B------:R-:W-:Y:S01]  /*53b0*/  UMOV UR9, 0x10000000 ;  /* 0x1000000000097882 */ /* 0x000fe20000000000 */
[----:B------:R-:W-:Y:S02]  /*53c0*/  @!UP0 UIADD3 UR34, UPT, UPT, UR42, 0x10, URZ ;  /* 0x000000102a228890 */ /* 0x000fe4000fffe0ff */
[----:B------:R-:W-:Y:S01]  /*53d0*/  @!UP0 UIADD3 UR32, UPT, UPT, UR21, 0x2200, URZ ;  /* 0x0000220015208890 */ /* 0x000fe2000fffe0ff */
[----:B------:R-:W-:Y:S01]  /*53e0*/  VOTEU.ALL UP0, P1 ;  /* 0x0000000000ff7886 */ /* 0x000fe20000800000 */
[----:B------:R-:W-:Y:S01]  /*53f0*/  UMOV UR35, UR43 ;  /* 0x0000002b00237c82 */ /* 0x000fe20008000000 */
[----:B------:R-:W-:Y:S02]  /*5400*/  UPRMT UR7, UR52, 0x654, UR33 ;  /* 0x0000065434077896 */ /* 0x000fe40008000021 */
        /* <DEDUP_REMOVED lines=11> */
.L_x_224:
        /* <DEDUP_REMOVED lines=10> */
[----:B------:R-:W-:Y:S02]  /*5560*/  UMOV UR28, UR36 ;  /* 0x00000024001c7c82 */ /* 0x000fe40008000000 */
[----:B------:R-:W-:Y:S01]  /*5570*/  IMAD.U32 R8, RZ, RZ, UR5 ;  /* 0x00000005ff087e24 */ /* 0x000fe2000f8e00ff */
[----:B------:R-:W-:Y:S01]  /*5580*/  UPRMT UR29, UR52, 0x654, UR25 ;  /* 0x00000654341d7896 */ /* 0x000fe20008000019 */
        /* <DEDUP_REMOVED lines=10> */
.L_x_226:
        /* <DEDUP_REMOVED lines=16> */
[----:B------:R-:W-:Y:S02]  /*5730*/  SHF.L.U32 R9, RZ, 0x1f, RZ ;  /* 0x0000001fff097819 */ /* 0x000fe400000006ff */
[----:B------:R-:W-:Y:S05]  /*5740*/  @!P1 IADD3 R8, P0, PT, R16, 0x580, RZ ;  /* 0x0000058010089810 */ /* 0x000fea0007f1e0ff */
[----:B------:R-:W-:Y:S04]  /*5750*/  @!P1 IMAD.X R6, RZ, RZ, R17, P0 ;  /* 0x000000ffff069224 */ /* 0x000fe800000e0611 */
[----:B------:R1:W-:Y:S01]  /*5760*/  @!UP0 UTMALDG.3D [UR16], [UR4], desc[UR8] ;  /* 0x00000810040085b4 */ /* 0x0003e20008011000 */
[----:B------:R1:W-:Y:S01]  /*5770*/  @!P1 SYNCS.ARRIVE.TRANS64.RED.A0TR RZ, [UR21+0x58], R0 ;  /* 0x00005800ffff99a7 */ /* 0x0003e20008300415 */
[----:B------:R-:W-:Y:S01]  /*5780*/  SYNCS.ARRIVE.TRANS64.RED.A1T0 RZ, [UR24], RZ ;  /* 0x000000ffffff79a7 */ /* 0x000fe20008100418 */
[----:B------:R-:W2:Y:S02]  /*5790*/  SYNCS.PHASECHK.TRANS64.TRYWAIT P2, [UR21+0x60], R9 ;  /* 0x00006009ff0075a7 */ /* 0x000ea40008041115 */
[----:B-12---:R-:W-:Y:S05]  /*57a0*/  @!P2 BRA `(.L_x_98) ;  /* 0x00000060002ca947 */ /* 0x006fea0003800000 */
.L_x_228:
[----:B------:R-:W-:Y:S01]  /*57b0*/  @!P1 R2UR UR5, R8 ;  /* 0x00000000080592ca */ /* 0x000fe200000e0000 */
[----:B------:R-:W-:Y:S01]  /*57c0*/  VOTEU.ALL UP0, P1 ;  /* 0x0000000000ff7886 */ /* 0x000fe20000800000 */
[----:B------:R-:W-:Y:S01]  /*57d0*/  @!P1 R2UR UR4, R6 ;  /* 0x00000000060492ca */ /* 0x000fe200000e0000 */
[----:B-1----:R-:W-:Y:S01]  /*57e0*/  @!P1 IMAD.MOV.U32 R0, RZ, RZ, 0x2000 ;  /* 0x00002000ff009424 */ /* 0x002fe200078e00ff */
[----:B------:R-:W-:Y:S01]  /*57f0*/  UMOV UR18, 0x0 ;  /* 0x0000000000127882 */ /* 0x000fe20000000000 */
[----:B------:R-:W-:Y:S01]  /*5800*/  UMOV UR19, 0x10000000 ;  /* 0x1000000000137882 */ /* 0x000fe20000000000 */
[----:B------:R-:W-:Y:S01]  /*5810*/  @!UP0 UIADD3 UR10, UPT, UPT, UR42, 0x40, URZ ;  /* 0x000000402a0a8890 */ /* 0x000fe2000fffe0ff */
[----:B------:R-:W-:Y:S01]  /*5820*/  @!P1 IADD3 R8, P0, PT, R16, 0x580, RZ ;  /* 0x0000058010089810 */ /* 0x000fe20007f1e0ff */
[----:B------:R-:W-:Y:S01]  /*5830*/  @!UP0 UIADD3 UR8, UPT, UPT, UR21, 0x200, URZ ;  /* 0x0000020015088890 */ /* 0x000fe2000fffe0ff */
[----:B------:R-:W-:Y:S01]  /*5840*/  VOTEU.ALL UP0, P1 ;  /* 0x0000000000ff7886 */ /* 0x000fe20000800000 */
[----:B------:R-:W-:Y:S01]  /*5850*/  UMOV UR9, UR41 ;  /* 0x0000002900097c82 */ /* 0x000fe20008000000 */
[----:B------:R-:W-:Y:S02]  /*5860*/  UMOV UR11, UR43 ;  /* 0x0000002b000b7c82 */ /* 0x000fe40008000000 */
[----:B------:R-:W-:Y:S01]  /*5870*/  IMAD.U32 R18, RZ, RZ, UR5 ;  /* 0x00000005ff127e24 */ /* 0x000fe2000f8e00ff */
[----:B------:R-:W-:Y:S01]  /*5880*/  UMOV UR12, UR36 ;  /* 0x00000024000c7c82 */ /* 0x000fe20008000000 */
[----:B------:R-:W-:Y:S02]  /*5890*/  IMAD.U32 R19, RZ, RZ, UR4 ;  /* 0x00000004ff137e24 */ /* 0x000fe4000f8e00ff */
[----:B------:R-:W-:Y:S01]  /*58a0*/  @!P1 IMAD.X R6, RZ, RZ, R17, P0 ;  /* 0x000000ffff069224 */ /* 0x000fe200000e0611 */
[----:B------:R-:W-:Y:S02]  /*58b0*/  @!P1 R2UR UR4, R18 ;  /* 0x00000000120492ca */ /* 0x000fe400000e0000 */
[----:B------:R-:W-:Y:S11]  /*58c0*/  @!P1 R2UR UR5, R19 ;  /* 0x00000000130592ca */ /* 0x000ff600000e0000 */
[----:B------:R-:W-:Y:S02]  /*58d0*/  @!UPT UIADD3 URZ, UPT, UPT, URZ, URZ, URZ ;  /* 0x000000fffffff290 */ /* 0x000fe4000fffe0ff */
[----:B------:R1:W-:Y:S01]  /*58e0*/  @!UP0 UTMALDG.3D [UR8], [UR4], desc[UR18] ;  /* 0x00001208040085b4 */ /* 0x0003e20008011000 */
[----:B------:R1:W-:Y:S01]  /*58f0*/  @!P1 SYNCS.ARRIVE.TRANS64.RED.A0TR RZ, [UR21+0x40], R0 ;  /* 0x00004000ffff99a7 */ /* 0x0003e20008300415 */
[----:B------:R-:W-:Y:S01]  /*5900*/  SYNCS.ARRIVE.TRANS64.RED.A1T0 RZ, [UR6], RZ ;  /* 0x000000ffffff79a7 */ /* 0x000fe20008100406 */
[----:B------:R-:W2:Y:S02]  /*5910*/  SYNCS.PHASECHK.TRANS64.TRYWAIT P2, [UR21+0x68], R9 ;  /* 0x00006809ff0075a7 */ /* 0x000ea40008041115 */
[----:B-12---:R-:W-:Y:S05]  /*5920*/  @!P2 BRA `(.L_x_99) ;  /* 0x0000005c00e4a947 */ /* 0x006fea0003800000 */
.L_x_230:
        /* <DEDUP_REMOVED lines=24> */
.L_x_232:
[----:B------:R-:W-:Y:S01]  /*5ab0*/  @!P1 R2UR UR5, R8 ;  /* 0x00000000080592ca */ /* 0x000fe200000e0000 */
[----:B------:R-:W-:Y:S01]  /*5ac0*/  VOTEU.ALL UP0, P1 ;  /* 0x0000000000ff7886 */ /* 0x000fe20000800000 */
[----:B------:R-:W-:Y:S01]  /*5ad0*/  @!P1 R2UR UR4, R6 ;  /* 0x00000000060492ca */ /* 0x000fe200000e0000 */
[----:B-1----:R-:W-:Y:S01]  /*5ae0*/  @!P1 IMAD.MOV.U32 R0, RZ, RZ, 0x2000 ;  /* 0x00002000ff009424 */ /* 0x002fe200078e00ff */
[----:B------:R-:W-:Y:S01]  /*5af0*/  UMOV UR6, 0x0 ;  /* 0x0000000000067882 */ /* 0x000fe20000000000 */
[----:B------:R-:W-:Y:S01]  /*5b00*/  UMOV UR7, 0x10000000 ;  /* 0x1000000000077882 */ /* 0x000fe20000000000 */
[----:B------:R-:W-:Y:S01]  /*5b10*/  @!UP0 UIADD3 UR10, UPT, UPT, UR42, 0x60, URZ ;  /* 0x000000602a0a8890 */ /* 0x000fe2000fffe0ff */
[----:B------:R-:W-:Y:S01]  /*5b20*/  VIADD R14, R14, 0x1 ;  /* 0x000000010e0e7836 */ /* 0x000fe20000000000 */
[----:B------:R-:W-:Y:S01]  /*5b30*/  @!UP0 UIADD3 UR8, UPT, UPT, UR21, 0x4200, URZ ;  /* 0x0000420015088890 */ /* 0x000fe2000fffe0ff */
[----:B------:R-:W-:Y:S01]  /*5b40*/  VOTEU.ALL UP0, P1 ;  /* 0x0000000000ff7886 */ /* 0x000fe20000800000 */
[----:B------:R-:W-:Y:S01]  /*5b50*/  UMOV UR9, UR25 ;  /* 0x0000001900097c82 */ /* 0x000fe20008000000 */
[----:B------:R-:W-:Y:S02]  /*5b60*/  UMOV UR11, UR43 ;  /* 0x0000002b000b7c82 */ /* 0x000fe40008000000 */
[----:B------:R-:W-:Y:S01]  /*5b70*/  IMAD.U32 R18, RZ, RZ, UR5 ;  /* 0x00000005ff127e24 */ /* 0x000fe2000f8e00ff */
[----:B------:R-:W-:Y:S01]  /*5b80*/  UMOV UR12, UR36 ;  /* 0x00000024000c7c82 */ /* 0x000fe20008000000 */
[----:B------:R-:W-:Y:S03]  /*5b90*/  IMAD.U32 R19, RZ, RZ, UR4 ;  /* 0x00000004ff137e24 */ /* 0x000fe6000f8e00ff */
        /* <DEDUP_REMOVED lines=8> */
.L_x_234:
[----:B------:R-:W-:Y:S01]  /*5c20*/  @!P1 IADD3 R6, P0, PT, R16, 0x580, RZ ;  /* 0x0000058010069810 */ /* 0x000fe20007f1e0ff */
[----:B------:R-:W-:Y:S01]  /*5c30*/  VOTEU.ALL UP0, P1 ;  /* 0x0000000000ff7886 */ /* 0x000fe20000800000 */
[----:B------:R-:W-:Y:S01]  /*5c40*/  UMOV UR6, 0x0 ;  /* 0x0000000000067882 */ /* 0x000fe20000000000 */
[----:B------:R-:W-:Y:S01]  /*5c50*/  UMOV UR7, 0x10000000 ;  /* 0x1000000000077882 */ /* 0x000fe20000000000 */
[----:B------:R-:W-:Y:S01]  /*5c60*/  @!P1 R2UR UR5, R6 ;  /* 0x00000000060592ca */ /* 0x000fe200000e0000 */
[----:B-1----:R-:W-:Y:S01]  /*5c70*/  @!P1 IMAD.X R0, RZ, RZ, R17, P0 ;  /* 0x000000ffff009224 */ /* 0x002fe200000e0611 */
[----:B------:R-:W-:Y:S01]  /*5c80*/  @!UP0 UIADD3 UR10, UPT, UPT, UR42, 0x70, URZ ;  /* 0x000000702a0a8890 */ /* 0x000fe2000fffe0ff */
[----:B------:R-:W-:Y:S01]  /*5c90*/  R2UR UR18, R53 ;  /* 0x00000000351272ca */ /* 0x000fe200000e0000 */
[----:B------:R-:W-:Y:S01]  /*5ca0*/  @!UP0 UIADD3 UR8, UPT, UPT, UR21, 0x6200, URZ ;  /* 0x0000620015088890 */ /* 0x000fe2000fffe0ff */
[----:B------:R-:W-:Y:S01]  /*5cb0*/  R2UR UR16, R54 ;  /* 0x00000000361072ca */ /* 0x000fe200000e0000 */
[----:B------:R-:W-:Y:S01]  /*5cc0*/  VOTEU.ALL UP0, P1 ;  /* 0x0000000000ff7886 */ /* 0x000fe20000800000 */
[----:B------:R-:W-:Y:S01]  /*5cd0*/  @!P1 R2UR UR4, R0 ;  /* 0x00000000000492ca */ /* 0x000fe200000e0000 */
[----:B------:R-:W-:Y:S01]  /*5ce0*/  UMOV UR9, UR17 ;  /* 0x0000001100097c82 */ /* 0x000fe20008000000 */
[----:B------:R-:W-:Y:S01]  /*5cf0*/  UMOV UR11, UR43 ;  /* 0x0000002b000b7c82 */ /* 0x000fe20008000000 */
[----:B------:R-:W-:Y:S01]  /*5d00*/  UMOV UR12, UR36 ;  /* 0x00000024000c7c82 */ /* 0x000fe20008000000 */
[C---:B------:R-:W-:Y:S01]  /*5d10*/  ISETP.NE.AND P0, PT, R14.reuse, 0x2, PT ;  /* 0x000000020e00780c */ /* 0x040fe20003f05270 */
[----:B------:R-:W-:Y:S01]  /*5d20*/  UPLOP3.LUT UP1, UPT, UPT, UPT, UPT, 0x80, 0x8 ;  /* 0x000000000008789c */ /* 0x000fe20003f2f070 */
[----:B------:R-:W-:Y:S01]  /*5d30*/  IMAD.U32 R8, RZ, RZ, UR5 ;  /* 0x00000005ff087e24 */ /* 0x000fe2000f8e00ff */
[----:B------:R-:W-:Y:S01]  /*5d40*/  UMOV UR36, UR30 ;  /* 0x0000001e00247c82 */ /* 0x000fe20008000000 */
[----:B------:R-:W-:Y:S01]  /*5d50*/  SEL R0, RZ, 0x1, P0 ;  /* 0x00000001ff007807 */ /* 0x000fe20000000000 */
[----:B------:R-:W-:Y:S01]  /*5d60*/  UIADD3 UR20, UPT, UPT, UR13, UR18, URZ ;  /* 0x000000120d147290 */ /* 0x000fe2000fffe0ff */
[----:B------:R-:W-:Y:S01]  /*5d70*/  SEL R14, R14, RZ, P0 ;  /* 0x000000ff0e0e7207 */ /* 0x000fe20000000000 */
[----:B------:R-:W-:Y:S01]  /*5d80*/  UIADD3 UR16, UPT, UPT, UR14, UR16, URZ ;  /* 0x000000100e107290 */ /* 0x000fe2000fffe0ff */
[----:B------:R-:W-:Y:S01]  /*5d90*/  LOP3.LUT R13, R13, R0, RZ, 0x3c, !PT ;  /* 0x000000000d0d7212 */ /* 0x000fe200078e3cff */
[----:B------:R-:W-:Y:S01]  /*5da0*/  IMAD.U32 R9, RZ, RZ, UR4 ;  /* 0x00000004ff097e24 */ /* 0x000fe2000f8e00ff */
[----:B------:R-:W-:Y:S04]  /*5db0*/  @!P1 R2UR UR4, R8 ;  /* 0x00000000080492ca */ /* 0x000fe800000e0000 */
[----:B------:R-:W-:Y:S11]  /*5dc0*/  @!P1 R2UR UR5, R9 ;  /* 0x00000000090592ca */ /* 0x000ff600000e0000 */
[----:B------:R-:W-:Y:S02]  /*5dd0*/  @!UPT UIADD3 URZ, UPT, UPT, URZ, URZ, URZ ;  /* 0x000000fffffff290 */ /* 0x000fe4000fffe0ff */
[----:B------:R2:W-:Y:S01]  /*5de0*/  @!UP0 UTMALDG.3D [UR8], [UR4], desc[UR6] ;  /* 0x00000608040085b4 */ /* 0x0005e20008011000 */
[----:B------:R2:W-:Y:S01]  /*5df0*/  @!P1 SYNCS.ARRIVE.TRANS64.RED.A0TR RZ, [UR21+0x58], R7 ;  /* 0x00005807ffff99a7 */ /* 0x0005e20008300415 */
[----:B------:R-:W-:Y:S01]  /*5e00*/  SYNCS.ARRIVE.TRANS64.RED.A1T0 RZ, [UR24], RZ ;  /* 0x000000ffffff79a7 */ /* 0x000fe20008100418 */
[----:B------:R-:W-:Y:S05]  /*5e10*/  BRA.U UP2, `(.L_x_102) ;  /* 0xffffffe902f07547 */ /* 0x000fea000b83ffff */
[----:B------:R-:W1:Y:S02]  /*5e20*/  SYNCS.PHASECHK.TRANS64.TRYWAIT P0, [UR21+0x60], R10 ;  /* 0x0000600aff0075a7 */ /* 0x000e640008001115 */
[----:B-1----:R-:W-:Y:S05]  /*5e30*/  @!P0 BRA `(.L_x_103) ;  /* 0x0000005800e88947 */ /* 0x002fea0003800000 */
.L_x_236:
[----:B------:R-:W3:Y:S02]  /*5e40*/  SYNCS.PHASECHK.TRANS64.TRYWAIT P0, [UR21+0x68], R10 ;  /* 0x0000680aff0075a7 */ /* 0x000ee40008001115 */
[----:B---3--:R-:W-:Y:S05]  /*5e50*/  @!P0 BRA `(.L_x_104) ;  /* 0x0000005800f88947 */ /* 0x008fea0003800000 */
.L_x_238:
[----:B------:R-:W3:Y:S01]  /*5e60*/  SYNCS.PHASECHK.TRANS64.TRYWAIT P0, [UR21+0x70], R10 ;  /* 0x0000700aff0075a7 */ /* 0x000ee20008001115 */
[----:B-1----:R-:W-:Y:S01]  /*5e70*/  HFMA2 R0, -RZ, RZ, 0, 5.9604644775390625e-08 ;  /* 0x00000001ff007431 */ /* 0x002fe200000001ff */
[----:B---3--:R-:W-:Y:S06]  /*5e80*/  @!P0 BRA `(.L_x_105) ;  /* 0x0000005c00048947 */ /* 0x008fec0003800000 */
.L_x_240:
[----:B-1----:R-:W-:Y:S02]  /*5e90*/  MOV R2, UR21 ;  /* 0x0000001500027c02 */ /* 0x002fe40008000f00 */
[----:B------:R-:W-:-:S07]  /*5ea0*/  SHF.L.U32 R0, R0, 0x1f, RZ ;  /* 0x0000001f00007819 */ /* 0x000fce00000006ff */
.L_x_106:
[----:B-1----:R1:W3:Y:S02]  /*5eb0*/  SYNCS.PHASECHK.TRANS64.TRYWAIT P0, [R2+URZ+0x78], R0 ;  /* 0x00007800020075a7 */ /* 0x0022e400080011ff */
[----:B---3--:R-:W-:Y:S05]  /*5ec0*/  @!P0 NANOSLEEP.SYNCS 0x989680 ;  /* 0x009896800000895d */ /* 0x008fea0003900000 */
[----:B------:R-:W3:Y:S02]  /*5ed0*/  @!P0 SYNCS.PHASECHK.TRANS64 P0, [R2+URZ+0x78], R0 ;  /* 0x00007800020085a7 */ /* 0x000ee400080010ff */
[----:B--23--:R-:W-:Y:S05]  /*5ee0*/  @P0 EXIT ;  /* 0x000000000000094d */ /* 0x00cfea0003800000 */
[----:B------:R-:W-:Y:S05]  /*5ef0*/  BRA `(.L_x_106) ;  /* 0xfffffffc00ec7947 */ /* 0x000fea000383ffff */
.L_x_87:
[----:B------:R-:W-:-:S06]  /*5f00*/  UISETP.GE.AND UP0, UPT, UR18, 0x4, UPT ;  /* 0x000000041200788c */ /* 0x000fcc000bf06270 */
[----:B------:R-:W-:-:S13]  /*5f10*/  PLOP3.LUT P0, PT, PT, PT, UP0, 0x80, 0x8 ;  /* 0x000000000008781c */ /* 0x000fda0003f0f008 */
[----:B------:R-:W-:Y:S05]  /*5f20*/  @!P0 EXIT ;  /* 0x000000000000894d */ /* 0x000fea0003800000 */
[----:B------:R-:W-:Y:S01]  /*5f30*/  BAR.SYNC.DEFER_BLOCKING 0x6, 0xa0 ;  /* 0x0182800000007b1d */ /* 0x000fe20000010000 */
[C---:B------:R-:W-:Y:S01]  /*5f40*/  IMAD.SHL.U32 R2, R65.reuse, 0x10, RZ ;  /* 0x0000001041027824 */ /* 0x040fe200078e00ff */
[C---:B------:R-:W-:Y:S01]  /*5f50*/  LOP3.LUT R66, R65.reuse, 0x60, RZ, 0xc0, !PT ;  /* 0x0000006041427812 */ /* 0x040fe200078ec0ff */
[C---:B------:R-:W-:Y:S01]  /*5f60*/  IMAD.SHL.U32 R64, R65.reuse, 0x2, RZ ;  /* 0x0000000241407824 */ /* 0x040fe200078e00ff */
[C---:B------:R-:W-:Y:S01]  /*5f70*/  LOP3.LUT R63, R65.reuse, 0x2, RZ, 0xc0, !PT ;  /* 0x00000002413f7812 */ /* 0x040fe200078ec0ff */
[C---:B------:R-:W-:Y:S01]  /*5f80*/  IMAD.U32 R23, R65.reuse, 0x10000, RZ ;  /* 0x0001000041177824 */ /* 0x040fe200078e00ff */
[----:B------:R-:W-:Y:S02]  /*5f90*/  UMOV UR43, 0x400 ;  /* 0x00000400002b7882 */ /* 0x000fe40000000000 */
[----:B------:R-:W1:Y:S01]  /*5fa0*/  LDC.64 R50, c[0x0][0x8b0] ;  /* 0x00022c00ff327b82 */ /* 0x000e620000000a00 */
[----:B------:R-:W-:Y:S01]  /*5fb0*/  ULEA UR43, UR52, UR43, 0x18 ;  /* 0x0000002b342b7291 */ /* 0x000fe2000f8ec0ff */
[----:B------:R-:W-:Y:S01]  /*5fc0*/  LOP3.LUT R3, R2, 0x60, RZ, 0xc0, !PT ;  /* 0x0000006002037812 */ /* 0x000fe200078ec0ff */
[----:B------:R-:W2:Y:S01]  /*5fd0*/  LDCU.64 UR6, c[0x0][0x890] ;  /* 0x00011200ff0677ac */ /* 0x000ea20008000a00 */
[----:B------:R-:W-:Y:S01]  /*5fe0*/  LOP3.LUT R65, R65, 0x4, RZ, 0xc0, !PT ;  /* 0x0000000441417812 */ /* 0x000fe200078ec0ff */
[----:B------:R-:W-:Y:S01]  /*5ff0*/  IMAD.MOV.U32 R22, RZ, RZ, RZ ;  /* 0x000000ffff167224 */ /* 0x000fe200078e00ff */
[----:B------:R-:W-:Y:S01]  /*6000*/  LOP3.LUT R64, R3, 0xc, R64, 0xf8, !PT ;  /* 0x0000000c03407812 */ /* 0x000fe200078ef840 */
[----:B------:R-:W-:Y:S01]  /*6010*/  UIADD3 UR4, UPT, UPT, UR43, 0x200, URZ ;  /* 0x000002002b047890 */ /* 0x000fe2000fffe0ff */
[----:B------:R-:W3:Y:S01]  /*6020*/  LDC.64 R48, c[0x0][0x8a8] ;  /* 0x00022a00ff307b82 */ /* 0x000ee20000000a00 */
[----:B------:R-:W-:-:S02]  /*6030*/  LOP3.LUT R23, R23, 0x600000, RZ, 0xc0, !PT ;  /* 0x0060000017177812 */ /* 0x000fc400078ec0ff */
[----:B------:R-:W-:Y:S02]  /*6040*/  CS2R R60, SRZ ;  /* 0x00000000003c7805 */ /* 0x000fe4000001ff00 */
[----:B------:R-:W-:Y:S01]  /*6050*/  LOP3.LUT R64, R64, 0x790, R2, 0xf8, !PT ;  /* 0x0000079040407812 */ /* 0x000fe200078ef802 */
[----:B------:R-:W4:Y:S01]  /*6060*/  LDCU UR63, c[0x0][0x370] ;  /* 0x00006e00ff3f77ac */ /* 0x000f220008000800 */
[----:B------:R-:W-:Y:S02]  /*6070*/  MOV R56, UR4 ;  /* 0x0000000400387c02 */ /* 0x000fe40008000f00 */
[----:B------:R-:W-:Y:S01]  /*6080*/  MOV R58, RZ ;  /* 0x000000ff003a7202 */ /* 0x000fe20000000f00 */
[----:B------:R-:W1:Y:S01]  /*6090*/  LDCU.64 UR54, c[0x0][0x348] ;  /* 0x00006900ff3677ac */ /* 0x000e620008000a00 */
[----:B------:R-:W4:Y:S01]  /*60a0*/  LDS R0, [UR43+0x140] ;  /* 0x0001402bff007984 */ /* 0x000f220008000800 */
[----:B------:R-:W-:Y:S01]  /*60b0*/  IMAD R64, R64, 0x4, R56 ;  /* 0x0000000440407824 */ /* 0x000fe200078e0238 */
[----:B------:R-:W1:Y:S01]  /*60c0*/  LDCU UR42, c[0x0][0xb0c] ;  /* 0x00016180ff2a77ac */ /* 0x000e620008000800 */
[----:B--2---:R-:W-:-:S02]  /*60d0*/  IMAD.U32 R68, RZ, RZ, UR6 ;  /* 0x00000006ff447e24 */ /* 0x004fc4000f8e00ff */
[----:B------:R-:W-:Y:S01]  /*60e0*/  IMAD.U32 R67, RZ, RZ, UR7 ;  /* 0x00000007ff437e24 */ /* 0x000fe2000f8e00ff */
[----:B------:R-:W2:Y:S01]  /*60f0*/  LDCU UR39, c[0x0][0xb30] ;  /* 0x00016600ff2777ac */ /* 0x000ea20008000800 */
[--C-:B------:R-:W-:Y:S02]  /*6100*/  IMAD R63, R63, -0x10, R64.reuse ;  /* 0xfffffff03f3f7824 */ /* 0x100fe400078e0240 */
[----:B------:R-:W-:Y:S01]  /*6110*/  IMAD R62, R65, -0x10, R64 ;  /* 0xfffffff0413e7824 */ /* 0x000fe200078e0240 */
[----:B------:R-:W1:Y:S01]  /*6120*/  LDCU.64 UR60, c[0x0][0x888] ;  /* 0x00011100ff3c77ac */ /* 0x000e620008000a00 */
[----:B------:R-:W1:Y:S01]  /*6130*/  LDCU.64 UR40, c[0x0][0xb28] ;  /* 0x00016500ff2877ac */ /* 0x000e620008000a00 */
[----:B------:R-:W1:Y:S01]  /*6140*/  LDCU.128 UR56, c[0x0][0xb10] ;  /* 0x00016200ff3877ac */ /* 0x000e620008000c00 */
[----:B------:R-:W1:Y:S01]  /*6150*/  LDCU UR62, c[0x0][0x374] ;  /* 0x00006e80ff3e77ac */ /* 0x000e620008000800 */
[----:B------:R-:W-:Y:S01]  /*6160*/  UMOV UR53, URZ ;  /* 0x000000ff00357c82 */ /* 0x000fe20008000000 */
[----:B------:R-:W-:Y:S01]  /*6170*/  UMOV UR47, URZ ;  /* 0x000000ff002f7c82 */ /* 0x000fe20008000000 */
[----:B-1234-:R-:W-:-:S07]  /*6180*/  IADD3 R23, PT, PT, R0, R23, RZ ;  /* 0x0000001700177210 */ /* 0x01efce0007ffe0ff */
.L_x_182:
[----:B------:R-:W-:Y:S02]  /*6190*/  LEA R0, R58, UR43, 0x3 ;  /* 0x0000002b3a007c11 */ /* 0x000fe4000f8e18ff */
[----:B------:R-:W-:Y:S02]  /*61a0*/  SHF.L.U32 R2, R60, 0x1f, RZ ;  /* 0x0000001f3c027819 */ /* 0x000fe400000006ff */
[----:B-1----:R-:W-:Y:S02]  /*61b0*/  LEA R4, R58, UR43, 0x4 ;  /* 0x0000002b3a047c11 */ /* 0x002fe4000f8e20ff */
[----:B------:R-:W1:Y:S02]  /*61c0*/  SYNCS.PHASECHK.TRANS64.TRYWAIT P0, [R0+URZ+0x90], R2 ;  /* 0x00009002000075a7 */ /* 0x000e6400080011ff */
[----:B-1-3--:R-:W-:Y:S05]  /*61d0*/  @!P0 BRA `(.L_x_107) ;  /* 0x0000005800488947 */ /* 0x00afea0003800000 */
.L_x_241:
[----:B------:R-:W-:Y:S01]  /*61e0*/  R2UR UR7, R69 ;  /* 0x00000000450772ca */ /* 0x000fe200000e0000 */
[----:B------:R-:W2:Y:S01]  /*61f0*/  LDS.128 R4, [R4+0x120] ;  /* 0x0001200004047984 */ /* 0x000ea20000000c00 */
[----:B-1----:R-:W-:Y:S01]  /*6200*/  VIADD R0, R0, 0xa0 ;  /* 0x000000a000007836 */ /* 0x002fe20000000000 */
[----:B------:R-:W-:Y:S04]  /*6210*/  UISETP.GE.AND UP0, UPT, UR45, 0x1, UPT ;  /* 0x000000012d00788c */ /* 0x000fe8000bf06270 */
[----:B------:R-:W-:Y:S01]  /*6220*/  PRMT R0, RZ, 0x654, R0 ;  /* 0x00000654ff007816 */ /* 0x000fe20000000000 */
[----:B------:R-:W-:Y:S01]  /*6230*/  @!PT LDS RZ, [RZ] ;  /* 0x00000000fffff984 */ /* 0x000fe20000000800 */
[----:B------:R-:W-:Y:S01]  /*6240*/  @!PT LDS RZ, [RZ] ;  /* 0x00000000fffff984 */ /* 0x000fe20000000800 */
[----:B------:R-:W-:Y:S01]  /*6250*/  @!PT LDS RZ, [RZ] ;  /* 0x00000000fffff984 */ /* 0x000fe20000000800 */
[----:B------:R-:W-:Y:S01]  /*6260*/  @!PT LDS RZ, [RZ] ;  /* 0x00000000fffff984 */ /* 0x000fe20000000800 */
[----:B------:R1:W-:Y:S06]  /*6270*/  MEMBAR.ALL.CTA ;  /* 0x0000000000007992 */ /* 0x0003ec0000008000 */
[----:B-1----:R-:W1:Y:S02]  /*6280*/  FENCE.VIEW.ASYNC.S ;  /* 0x00000000000073c6 */ /* 0x002e640000000000 */
[----:B-1----:R1:W-:Y:S01]  /*6290*/  SYNCS.ARRIVE.TRANS64.RED.A1T0 RZ, [R0+URZ], RZ ;  /* 0x000000ff00ff79a7 */ /* 0x0023e200081004ff */
[----:B--2---:R-:W-:Y:S11]  /*62a0*/  LOP3.LUT P0, RZ, R6, 0x1, RZ, 0xc0, !PT ;  /* 0x0000000106ff7812 */ /* 0x004ff6000780c0ff */
[----:B------:R-:W-:Y:S02]  /*62b0*/  @!UPT UIADD3 URZ, UPT, UPT, URZ, URZ, URZ ;  /* 0x000000fffffff290 */ /* 0x000fe4000fffe0ff */
[----:B------:R-:W-:Y:S01]  /*62c0*/  VOTEU.ANY UP1, P0 ;  /* 0x0000000000ff7886 */ /* 0x000fe20000020100 */
[----:B------:R-:W-:Y:S01]  /*62d0*/  PLOP3.LUT P0, PT, PT, PT, UP1, 0x80, 0x8 ;  /* 0x000000000008781c */ /* 0x000fe20003f0f018 */
[----:B------:R-:W-:Y:S06]  /*62e0*/  UP2UR UR4, UPR, URZ, 0x2 ;  /* 0x00000002ff047883 */ /* 0x000fec0008000000 */
[----:B------:R-:W-:Y:S06]  /*62f0*/  IMAD.U32 R70, RZ, RZ, UR4 ;  /* 0x00000004ff467e24 */ /* 0x000fec000f8e00ff */
[----:B------:R-:W-:Y:S02]  /*6300*/  @P0 SHF.R.U32.HI R2, RZ, 0x10, R5 ;  /* 0x00000010ff020819 */ /* 0x000fe40000011605 */
[----:B------:R-:W-:Y:S02]  /*6310*/  @P0 MOV R3, R4 ;  /* 0x0000000400030202 */ /* 0x000fe40000000f00 */
[----:B------:R-:W-:Y:S02]  /*6320*/  @P0 R2UR UR4, R2 ;  /* 0x00000000020402ca */ /* 0x000fe400000e0000 */
[----:B------:R-:W-:Y:S02]  /*6330*/  @P0 LOP3.LUT R4, R5, 0xffff, RZ, 0xc0, !PT ;  /* 0x0000ffff05040812 */ /* 0x000fe400078ec0ff */
[----:B------:R-:W-:Y:S02]  /*6340*/  @P0 R2UR UR6, R3 ;  /* 0x00000000030602ca */ /* 0x000fe400000e0000 */
[----:B------:R-:W-:Y:S07]  /*6350*/  @P0 R2UR UR5, R4 ;  /* 0x00000000040502ca */ /* 0x000fee00000e0000 */
[----:B------:R-:W-:Y:S02]  /*6360*/  @UP1 UMOV UR7, UR4 ;  /* 0x0000000400071c82 */ /* 0x000fe40008000000 */
[----:B------:R-:W-:Y:S02]  /*6370*/  IMAD.U32 R69, RZ, RZ, UR7 ;  /* 0x00000007ff457e24 */ /* 0x000fe4000f8e00ff */
[----:B------:R-:W-:Y:S02]  /*6380*/  @UP1 UMOV UR38, UR6 ;  /* 0x0000000600261c82 */ /* 0x000fe40008000000 */
[----:B------:R-:W-:Y:S01]  /*6390*/  @UP1 UMOV UR37, UR5 ;  /* 0x0000000500251c82 */ /* 0x000fe20008000000 */
[----:B-1----:R-:W-:Y:S05]  /*63a0*/  BRA.U !UP0, `(.L_x_108) ;  /* 0x0000000108cc7547 */ /* 0x002fea000b800000 */
[----:B------:R-:W1:Y:S01]  /*63b0*/  LDCU UR12, c[0x0][0xb20] ;  /* 0x00016400ff0c77ac */ /* 0x000e620008000800 */
[----:B------:R-:W-:Y:S02]  /*63c0*/  UIMAD.WIDE.U32 UR4, UR62, UR59, URZ ;  /* 0x0000003b3e0472a5 */ /* 0x000fe4000f8e00ff */
[----:B------:R-:W-:Y:S02]  /*63d0*/  UIMAD.WIDE.U32 UR6, UR63, UR56, URZ ;  /* 0x000000383f0672a5 */ /* 0x000fe4000f8e00ff */
[----:B------:R-:W-:Y:S02]  /*63e0*/  UISETP.NE.AND UP0, UPT, UR58, 0x1, UPT ;  /* 0x000000013a00788c */ /* 0x000fe4000bf05270 */
[----:B------:R-:W-:Y:S02]  /*63f0*/  UIMAD.WIDE.U32 UR8, UR37, UR59, URZ ;  /* 0x0000003b250872a5 */ /* 0x000fe4000f8e00ff */
[----:B------:R-:W-:Y:S02]  /*6400*/  UIMAD.WIDE.U32 UR10, UR38, UR56, URZ ;  /* 0x00000038260a72a5 */ /* 0x000fe4000f8e00ff */
[----:B------:R-:W-:Y:S02]  /*6410*/  UISETP.NE.AND UP1, UPT, UR42, 0x1, UPT ;  /* 0x000000012a00788c */ /* 0x000fe4000bf25270 */
[----:B------:R-:W-:Y:S01]  /*6420*/  UISETP.NE.AND UP2, UPT, UR45, 0x1, UPT ;  /* 0x000000012d00788c */ /* 0x000fe2000bf45270 */
[----:B------:R-:W-:Y:S02]  /*6430*/  UMOV UR4, UR5 ;  /* 0x0000000500047c82 */ /* 0x000fe40008000000 */
[----:B-1----:R-:W-:Y:S03]  /*6440*/  USHF.R.U32.HI UR5, URZ, UR12, UR4 ;  /* 0x0000000cff057299 */ /* 0x002fe60008011604 */
[----:B------:R-:W-:Y:S02]  /*6450*/  UMOV UR4, UR7 ;  /* 0x0000000700047c82 */ /* 0x000fe40008000000 */
[----:B------:R-:W-:Y:S02]  /*6460*/  USHF.R.U32.HI UR7, URZ, UR57, UR4 ;  /* 0x00000039ff077299 */ /* 0x000fe40008011604 */
[----:B------:R-:W-:Y:S02]  /*6470*/  USEL UR4, UR62, UR5, !UP0 ;  /* 0x000000053e047287 */ /* 0x000fe4000c000000 */
[----:B------:R-:W-:Y:S01]  /*6480*/  USEL UR7, UR63, UR7, !UP1 ;  /* 0x000000073f077287 */ /* 0x000fe2000c800000 */
[----:B------:R-:W-:Y:S01]  /*6490*/  UMOV UR5, UR9 ;  /* 0x0000000900057c82 */ /* 0x000fe20008000000 */
[----:B------:R-:W-:Y:S02]  /*64a0*/  UIMAD.WIDE.U32 UR8, UR4, UR40, URZ ;  /* 0x00000028040872a5 */ /* 0x000fe4000f8e00ff */
[----:B------:R-:W-:Y:S03]  /*64b0*/  USHF.R.U32.HI UR6, URZ, UR12, UR5 ;  /* 0x0000000cff067299 */ /* 0x000fe60008011605 */
[----:B------:R-:W-:Y:S01]  /*64c0*/  UMOV UR5, UR11 ;  /* 0x0000000b00057c82 */ /* 0x000fe20008000000 */
[----:B------:R-:W-:Y:S02]  /*64d0*/  UIMAD.WIDE.U32 UR10, UR7, UR40, URZ ;  /* 0x00000028070a72a5 */ /* 0x000fe4000f8e00ff */
[----:B------:R-:W-:Y:S02]  /*64e0*/  USHF.R.U32.HI UR12, URZ, UR57, UR5 ;  /* 0x00000039ff0c7299 */ /* 0x000fe40008011605 */
[----:B------:R-:W-:Y:S01]  /*64f0*/  USEL UR6, UR37, UR6, !UP0 ;  /* 0x0000000625067287 */ /* 0x000fe2000c000000 */
[----:B------:R-:W-:Y:S02]  /*6500*/  UMOV UR5, UR9 ;  /* 0x0000000900057c82 */ /* 0x000fe40008000000 */
[----:B------:R-:W-:Y:S01]  /*6510*/  UMOV UR10, UR11 ;  /* 0x0000000b000a7c82 */ /* 0x000fe20008000000 */
[----:B------:R-:W-:Y:S02]  /*6520*/  @UP2 USHF.R.U32.HI UR4, URZ, UR41, UR5 ;  /* 0x00000029ff042299 */ /* 0x000fe40008011605 */
[----:B------:R-:W-:Y:S02]  /*6530*/  @UP2 USHF.R.U32.HI UR7, URZ, UR41, UR10 ;  /* 0x00000029ff072299 */ /* 0x000fe4000801160a */
[----:B------:R-:W-:Y:S02]  /*6540*/  UIMAD UR4, UR45, UR4, URZ ;  /* 0x000000042d0472a4 */ /* 0x000fe4000f8e02ff */
        /* <DEDUP_REMOVED lines=8> */
[----:B------:R-:W-:Y:S02]  /*65d0*/  USEL UR11, UR6, UR4, !UP2 ;  /* 0x00000004060b7287 */ /* 0x000fe4000d000000 */
[----:B------:R-:W-:Y:S02]  /*65e0*/  UIADD3 UR8, UPT, UPT, -UR5, URZ, URZ ;  /* 0x000000ff05087290 */ /* 0x000fe4000fffe1ff */
[----:B------:R-:W-:Y:S01]  /*65f0*/  UIADD3 UR10, UPT, UPT, -UR11, URZ, URZ ;  /* 0x000000ff0b0a7290 */ /* 0x000fe2000fffe1ff */
[----:B------:R-:W-:Y:S01]  /*6600*/  @!UP0 UMOV UR4, UR9 ;  /* 0x0000000900048c82 */ /* 0x000fe20008000000 */
[----:B------:R-:W-:Y:S02]  /*6610*/  UIADD3 UR9, UPT, UPT, -UR6, URZ, URZ ;  /* 0x000000ff06097290 */ /* 0x000fe4000fffe1ff */
[----:B------:R-:W-:Y:S02]  /*6620*/  @!UP0 USHF.R.U32.HI UR4, URZ, UR41, UR4 ;  /* 0x00000029ff048299 */ /* 0x000fe40008011604 */
[----:B------:R-:W-:Y:S02]  /*6630*/  UIMAD UR10, UR45, UR10, UR6 ;  /* 0x0000000a2d0a72a4 */ /* 0x000fe4000f8e0206 */
[----:B------:R-:W-:Y:S04]  /*6640*/  @!UP0 USEL UR4, UR5, UR4, !UP2 ;  /* 0x0000000405048287 */ /* 0x000fe8000d000000 */
[----:B------:R-:W-:Y:S02]  /*6650*/  @!UP0 UIMAD UR10, UR7, UR10, UR4 ;  /* 0x0000000a070a82a4 */ /* 0x000fe4000f8e0204 */
[----:B------:R-:W-:Y:S02]  /*6660*/  @!UP0 UIADD3 UR11, UPT, UPT, UR11, -UR4, URZ ;  /* 0x800000040b0b8290 */ /* 0x000fe4000fffe0ff */
[----:B------:R-:W-:Y:S02]  /*6670*/  UIMAD UR7, UR42, UR8, UR38 ;  /* 0x000000082a0772a4 */ /* 0x000fe4000f8e0226 */
[----:B------:R-:W-:Y:S02]  /*6680*/  @!UP0 UIMAD UR6, UR11, UR45, UR5 ;  /* 0x0000002d0b0682a4 */ /* 0x000fe4000f8e0205 */
[----:B------:R-:W-:Y:S01]  /*6690*/  UIMAD UR4, UR58, UR9, UR37 ;  /* 0x000000093a0472a4 */ /* 0x000fe2000f8e0225 */
[----:B------:R-:W-:Y:S02]  /*66a0*/  @!UP0 UMOV UR5, UR10 ;  /* 0x0000000a00058c82 */ /* 0x000fe40008000000 */
[----:B------:R-:W-:Y:S02]  /*66b0*/  UIMAD UR38, UR5, UR42, UR7 ;  /* 0x0000002a052672a4 */ /* 0x000fe4000f8e0207 */
[----:B------:R-:W-:Y:S11]  /*66c0*/  UIMAD UR37, UR6, UR58, UR4 ;  /* 0x0000003a062572a4 */ /* 0x000ff6000f8e0204 */
[----:B------:R-:W-:Y:S01]  /*66d0*/  @!UPT UIADD3 URZ, UPT, UPT, URZ, URZ, URZ ;  /* 0x000000fffffff290 */ /* 0x000fe2000fffe0ff */
.L_x_108:
[----:B------:R-:W-:Y:S01]  /*66e0*/  UISETP.NE.AND UP0, UPT, UR39, 0x1, UPT ;  /* 0x000000012700788c */ /* 0x000fe2000bf05270 */
[----:B------:R-:W-:Y:S01]  /*66f0*/  LOP3.LUT P0, RZ, R56, 0x1b0, RZ, 0xc0, !PT ;  /* 0x000001b038ff7812 */ /* 0x000fe2000780c0ff */
[----:B------:R-:W-:Y:S01]  /*6700*/  USHF.L.U32 UR50, UR16, 0x7, URZ ;  /* 0x0000000710327899 */ /* 0x000fe200080006ff */
[----:B------:R-:W-:Y:S01]  /*6710*/  BSSY.RECONVERGENT B6, `(.L_x_109) ;  /* 0x0000034000067945 */ /* 0x000fe20003800200 */
[----:B------:R-:W-:Y:S01]  /*6720*/  USHF.L.U32 UR49, UR20, 0x7, URZ ;  /* 0x0000000714317899 */ /* 0x000fe200080006ff */
[----:B------:R-:W-:Y:S06]  /*6730*/  IADD3 R58, PT, PT, R58, 0x1, RZ ;  /* 0x000000013a3a7810 */ /* 0x000fec0007ffe0ff */
[----:B------:R-:W1:Y:S01]  /*6740*/  @!UP0 LDCU.128 UR12, c[0x0][0xb10] ;  /* 0x00016200ff0c87ac */ /* 0x000e620008000c00 */
[----:B------:R-:W2:Y:S01]  /*6750*/  @!UP0 LDCU UR5, c[0x0][0xb0c] ;  /* 0x00016180ff0587ac */ /* 0x000ea20008000800 */
[----:B------:R-:W3:Y:S01]  /*6760*/  @!UP0 LDCU UR10, c[0x0][0xb20] ;  /* 0x00016400ff0a87ac */ /* 0x000ee20008000800 */
[----:B-1----:R-:W-:Y:S02]  /*6770*/  UIMAD.WIDE.U32 UR8, UR38, UR12, URZ ;  /* 0x0000000c260872a5 */ /* 0x002fe4000f8e00ff */
[----:B------:R-:W-:Y:S02]  /*6780*/  UIMAD.WIDE.U32 UR6, UR37, UR15, URZ ;  /* 0x0000000f250672a5 */ /* 0x000fe4000f8e00ff */
[----:B------:R-:W-:Y:S03]  /*6790*/  @!UP0 UISETP.NE.AND UP1, UPT, UR14, 0x1, UPT ;  /* 0x000000010e00888c */ /* 0x000fe6000bf25270 */
[----:B------:R-:W-:Y:S01]  /*67a0*/  @!UP0 UMOV UR4, UR9 ;  /* 0x0000000900048c82 */ /* 0x000fe20008000000 */
[----:B--2---:R-:W-:Y:S02]  /*67b0*/  @!UP0 UISETP.NE.AND UP2, UPT, UR5, 0x1, UPT ;  /* 0x000000010500888c */ /* 0x004fe4000bf45270 */
[----:B------:R-:W-:Y:S01]  /*67c0*/  @!UP0 USHF.R.U32.HI UR4, URZ, UR13, UR4 ;  /* 0x0000000dff048299 */ /* 0x000fe20008011604 */
[----:B------:R-:W-:Y:S02]  /*67d0*/  @!UP0 UMOV UR6, UR7 ;  /* 0x0000000700068c82 */ /* 0x000fe40008000000 */
[----:B---3--:R-:W-:Y:S02]  /*67e0*/  @!UP0 USHF.R.U32.HI UR6, URZ, UR10, UR6 ;  /* 0x0000000aff068299 */ /* 0x008fe40008011606 */
[----:B------:R-:W-:Y:S02]  /*67f0*/  @!UP0 USEL UR7, UR38, UR4, !UP2 ;  /* 0x0000000426078287 */ /* 0x000fe4000d000000 */
[----:B------:R-:W-:Y:S04]  /*6800*/  @!UP0 USEL UR6, UR37, UR6, !UP1 ;  /* 0x0000000625068287 */ /* 0x000fe8000c800000 */
[----:B------:R-:W-:Y:S02]  /*6810*/  @!UP0 UIADD3 UR4, UPT, UPT, -UR7, UR6, URZ ;  /* 0x0000000607048290 */ /* 0x000fe4000fffe1ff */
[----:B------:R-:W-:Y:S02]  /*6820*/  @!UP0 UIADD3 UR6, UPT, UPT, UR7, -UR6, URZ ;  /* 0x8000000607068290 */ /* 0x000fe4000fffe0ff */
[----:B------:R-:W-:Y:S02]  /*6830*/  @!UP0 UIMAD UR38, UR4, UR5, UR38 ;  /* 0x00000005042682a4 */ /* 0x000fe4000f8e0226 */
[----:B------:R-:W-:Y:S01]  /*6840*/  @!UP0 UIMAD UR37, UR6, UR14, UR37 ;  /* 0x0000000e062582a4 */ /* 0x000fe2000f8e0225 */
[----:B------:R-:W-:Y:S11]  /*6850*/  @!P0 BRA `(.L_x_110) ;  /* 0x00000000007c8947 */ /* 0x000ff60003800000 */
[----:B------:R-:W1:Y:S01]  /*6860*/  LDCU.64 UR8, c[0x4][0x80] ;  /* 0x01001000ff0877ac */ /* 0x000e620008000a00 */
[----:B------:R-:W-:Y:S01]  /*6870*/  MOV R2, 0x0 ;  /* 0x0000000000027802 */ /* 0x000fe20000000f00 */
[----:B------:R-:W-:Y:S02]  /*6880*/  HFMA2 R12, -RZ, RZ, 0, 5.9604644775390625e-08 ;  /* 0x00000001ff0c7431 */ /* 0x000fe400000001ff */
[----:B------:R-:W-:Y:S01]  /*6890*/  IMAD.MOV.U32 R8, RZ, RZ, 0x70 ;  /* 0x00000070ff087424 */ /* 0x000fe200078e00ff */
[----:B------:R2:W3:Y:S01]  /*68a0*/  LDC.64 R14, c[0x4][R2] ;  /* 0x01000000020e7b82 */ /* 0x0004e20000000a00 */
[----:B------:R-:W4:Y:S01]  /*68b0*/  LDCU.64 UR6, c[0x4][0x88] ;  /* 0x01001100ff0677ac */ /* 0x000f220008000a00 */
[----:B------:R-:W-:Y:S01]  /*68c0*/  IMAD.MOV.U32 R13, RZ, RZ, RZ ;  /* 0x000000ffff0d7224 */ /* 0x000fe200078e00ff */
[----:B------:R-:W2:Y:S01]  /*68d0*/  LDCU.64 UR4, c[0x4][0x8] ;  /* 0x01000100ff0477ac */ /* 0x000ea20008000a00 */
[----:B-1----:R-:W-:Y:S01]  /*68e0*/  MOV R5, UR9 ;  /* 0x0000000900057c02 */ /* 0x002fe20008000f00 */
[----:B------:R-:W-:Y:S01]  /*68f0*/  IMAD.U32 R4, RZ, RZ, UR8 ;  /* 0x00000008ff047e24 */ /* 0x000fe2000f8e00ff */
[----:B----4-:R-:W-:Y:S01]  /*6900*/  MOV R7, UR7 ;  /* 0x0000000700077c02 */ /* 0x010fe20008000f00 */
[----:B------:R-:W-:Y:S01]  /*6910*/  IMAD.U32 R6, RZ, RZ, UR6 ;  /* 0x00000006ff067e24 */ /* 0x000fe2000f8e00ff */
[----:B--2---:R-:W-:Y:S01]  /*6920*/  MOV R11, UR5 ;  /* 0x00000005000b7c02 */ /* 0x004fe20008000f00 */
[----:B------:R-:W-:Y:S02]  /*6930*/  IMAD.U32 R10, RZ, RZ, UR4 ;  /* 0x00000004ff0a7e24 */ /* 0x000fe4000f8e00ff */
[----:B------:R-:W-:Y:S07]  /*6940*/  LEPC R20, `(.L_x_111) ;  /* 0x000000001014794e */ /* 0x000fee0000000000 */
[----:B---3-5:R-:W-:Y:S05]  /*6950*/  CALL.ABS.NOINC R14 ;  /* 0x000000000e007343 */ /* 0x028fea0003c00000 */
.L_x_111:
[----:B------:R-:W1:Y:S01]  /*6960*/  LDCU.64 UR8, c[0x4][0x80] ;  /* 0x01001000ff0877ac */ /* 0x000e620008000a00 */
[----:B------:R-:W2:Y:S01]  /*6970*/  LDC.64 R2, c[0x4][R2] ;  /* 0x0100000002027b82 */ /* 0x000ea20000000a00 */
[----:B------:R-:W-:Y:S02]  /*6980*/  HFMA2 R12, -RZ, RZ, 0, 5.9604644775390625e-08 ;  /* 0x00000001ff0c7431 */ /* 0x000fe400000001ff */
[----:B------:R-:W-:Y:S02]  /*6990*/  IMAD.MOV.U32 R8, RZ, RZ, 0x70 ;  /* 0x00000070ff087424 */ /* 0x000fe400078e00ff */
[----:B------:R-:W-:Y:S01]  /*69a0*/  IMAD.MOV.U32 R13, RZ, RZ, RZ ;  /* 0x000000ffff0d7224 */ /* 0x000fe200078e00ff */
[----:B------:R-:W3:Y:S01]  /*69b0*/  LDCU.64 UR6, c[0x4][0x88] ;  /* 0x01001100ff0677ac */ /* 0x000ee20008000a00 */
[----:B------:R-:W4:Y:S01]  /*69c0*/  LDCU.64 UR4, c[0x4][0x8] ;  /* 0x01000100ff0477ac */ /* 0x000f220008000a00 */
[----:B-1----:R-:W-:Y:S02]  /*69d0*/  MOV R4, UR8 ;  /* 0x0000000800047c02 */ /* 0x002fe40008000f00 */
[----:B------:R-:W-:Y:S02]  /*69e0*/  MOV R5, UR9 ;  /* 0x0000000900057c02 */ /* 0x000fe40008000f00 */
[----:B---3--:R-:W-:Y:S01]  /*69f0*/  MOV R7, UR7 ;  /* 0x0000000700077c02 */ /* 0x008fe20008000f00 */
[----:B------:R-:W-:Y:S01]  /*6a00*/  IMAD.U32 R6, RZ, RZ, UR6 ;  /* 0x00000006ff067e24 */ /* 0x000fe2000f8e00ff */
[----:B----4-:R-:W-:Y:S01]  /*6a10*/  MOV R11, UR5 ;  /* 0x00000005000b7c02 */ /* 0x010fe20008000f00 */
[----:B------:R-:W-:Y:S02]  /*6a20*/  IMAD.U32 R10, RZ, RZ, UR4 ;  /* 0x00000004ff0a7e24 */ /* 0x000fe4000f8e00ff */
[----:B------:R-:W-:Y:S07]  /*6a30*/  LEPC R20, `(.L_x_110) ;  /* 0x000000001014794e */ /* 0x000fee0000000000 */
[----:B--2---:R-:W-:Y:S05]  /*6a40*/  CALL.ABS.NOINC R2 ;  /* 0x0000000002007343 */ /* 0x004fea0003c00000 */
.L_x_110:
[----:B------:R-:W-:Y:S05]  /*6a50*/  BSYNC.RECONVERGENT B6 ;  /* 0x0000000000067941 */ /* 0x000fea0003800200 */
.L_x_109:
[----:B------:R-:W-:Y:S02]  /*6a60*/  R2UR UR6, R55 ;  /* 0x00000000370672ca */ /* 0x000fe400000e0000 */
[----:B------:R-:W-:Y:S02]  /*6a70*/  R2UR UR5, R68 ;  /* 0x00000000440572ca */ /* 0x000fe400000e0000 */
[----:B------:R-:W-:Y:S02]  /*6a80*/  R2UR UR4, R67 ;  /* 0x00000000430472ca */ /* 0x000fe400000e0000 */
[----:B------:R-:W-:Y:S02]  /*6a90*/  ISETP.NE.U32.AND P4, PT, R50, RZ, PT ;  /* 0x000000ff3200720c */ /* 0x000fe40003f85070 */
[----:B------:R-:W-:Y:S02]  /*6aa0*/  ISETP.NE.U32.AND P2, PT, RZ, UR60, PT ;  /* 0x0000003cff007c0c */ /* 0x000fe4000bf45070 */
[----:B------:R-:W-:Y:S02]  /*6ab0*/  ISETP.NE.AND.EX P4, PT, R51, RZ, PT, P4 ;  /* 0x000000ff3300720c */ /* 0x000fe40003f85340 */
[----:B------:R-:W-:Y:S01]  /*6ac0*/  ISETP.NE.AND.EX P2, PT, RZ, UR61, PT, P2 ;  /* 0x0000003dff007c0c */ /* 0x000fe2000bf45320 */
[----:B------:R-:W-:Y:S02]  /*6ad0*/  UISETP.NE.AND UP2, UPT, UR6, URZ, UPT ;  /* 0x000000ff0600728c */ /* 0x000fe4000bf45270 */
[----:B------:R-:W-:Y:S04]  /*6ae0*/  UISETP.NE.U32.AND UP0, UPT, UR5, URZ, UPT ;  /* 0x000000ff0500728c */ /* 0x000fe8000bf05070 */
[----:B------:R-:W-:Y:S01]  /*6af0*/  UISETP.NE.AND.EX UP1, UPT, UR4, URZ, UPT, UP0 ;  /* 0x000000ff0400728c */ /* 0x000fe2000bf25300 */
[----:B------:R-:W-:Y:S01]  /*6b00*/  PLOP3.LUT P1, PT, PT, PT, UP2, 0x80, 0x8 ;  /* 0x000000000008781c */ /* 0x000fe20003f2f028 */
[----:B------:R-:W-:Y:S03]  /*6b10*/  UPLOP3.LUT UP0, UPT, UPT, UPT, UPT, 0x40, 0x4 ;  /* 0x000000000004789c */ /* 0x000fe60003f0e870 */
[----:B------:R-:W-:Y:S06]  /*6b20*/  @UP2 UPLOP3.LUT UP0, UPT, UPT, UPT, UP1, 0x80, 0x8 ;  /* 0x000000000008289c */ /* 0x000fec0003f0f010 */
[----:B------:R-:W-:Y:S01]  /*6b30*/  PLOP3.LUT P0, PT, PT, PT, UP0, 0x80, 0x8 ;  /* 0x000000000008781c */ /* 0x000fe20003f0f008 */
[----:B------:R-:W-:Y:S01]  /*6b40*/  @!UPT UIADD3 URZ, UPT, UPT, URZ, URZ, URZ ;  /* 0x000000fffffff290 */ /* 0x000fe2000fffe0ff */
[----:B------:R-:W-:Y:S11]  /*6b50*/  BRA.U !UP1, `(.L_x_112) ;  /* 0x0000000109407547 */ /* 0x000ff6000b800000 */
[----:B------:R-:W-:Y:S01]  /*6b60*/  UISETP.NE.U32.AND UP0, UPT, UR60, URZ, UPT ;  /* 0x000000ff3c00728c */ /* 0x000fe2000bf05070 */
[----:B------:R-:W-:Y:S01]  /*6b70*/  R2UR UR6, R68 ;  /* 0x00000000440672ca */ /* 0x000fe200000e0000 */
[----:B------:R-:W1:Y:S01]  /*6b80*/  LDCU.64 UR8, c[0x0][0x358] ;  /* 0x00006b00ff0877ac */ /* 0x000e620008000a00 */
[----:B------:R-:W-:Y:S02]  /*6b90*/  HFMA2 R26, -RZ, RZ, 0, 5.9604644775390625e-08 ;  /* 0x00000001ff1a7431 */ /* 0x000fe400000001ff */
[----:B------:R-:W-:Y:S01]  /*6ba0*/  IMAD.MOV.U32 R0, RZ, RZ, 0x1 ;  /* 0x00000001ff007424 */ /* 0x000fe200078e00ff */
[----:B------:R-:W-:Y:S06]  /*6bb0*/  UISETP.NE.AND.EX UP0, UPT, UR61, URZ, UPT, UP0 ;  /* 0x000000ff3d00728c */ /* 0x000fec000bf05300 */
[----:B------:R-:W-:Y:S05]  /*6bc0*/  PLOP3.LUT P3, PT, PT, PT, UP0, 0x80, 0x8 ;  /* 0x000000000008781c */ /* 0x000fea0003f6f008 */
[----:B------:R-:W2:Y:S01]  /*6bd0*/  @UP0 LDCU.64 UR4, c[0x0][0x888] ;  /* 0x00011100ff0407ac */ /* 0x000ea20008000a00 */
[----:B------:R-:W-:Y:S07]  /*6be0*/  @UP0 UIMAD UR6, UR36, UR6, URZ ;  /* 0x00000006240602a4 */ /* 0x000fee000f8e02ff */
[----:B------:R-:W-:Y:S01]  /*6bf0*/  @!P3 PRMT R26, R0, 0x7610, R26 ;  /* 0x00007610001ab816 */ /* 0x000fe2000000001a */
[----:B--2---:R-:W-:Y:S06]  /*6c00*/  @UP0 UIMAD.WIDE UR4, UR6, 0x4, UR4 ;  /* 0x00000004060408a5 */ /* 0x004fec000f8e0204 */
[----:B------:R-:W-:Y:S02]  /*6c10*/  IMAD.U32 R2, RZ, RZ, UR4 ;  /* 0x00000004ff027e24 */ /* 0x000fe4000f8e00ff */
[----:B------:R-:W-:Y:S03]  /*6c20*/  IMAD.U32 R3, RZ, RZ, UR5 ;  /* 0x00000005ff037e24 */ /* 0x000fe6000f8e00ff */
[----:B------:R-:W2:Y:S02]  /*6c30*/  @!UP0 LDCU UR4, c[0x0][0x880] ;  /* 0x00011000ff0487ac */ /* 0x000ea40008000800 */
[----:B-1---5:R1:W5:Y:S02]  /*6c40*/  @P3 LDG.E R27, desc[UR8][R2.64] ;  /* 0x00000008021b3981 */ /* 0x022364000c1e1900 */
[----:B-12---:R-:W-:Y:S02]  /*6c50*/  @!P3 MOV R27, UR4 ;  /* 0x00000004001bbc02 */ /* 0x006fe40008000f00 */
.L_x_112:
[----:B------:R-:W-:Y:S05]  /*6c60*/  @!P4 BRA `(.L_x_113) ;  /* 0x000000000024c947 */ /* 0x000fea0003800000 */
[----:B------:R-:W-:Y:S01]  /*6c70*/  ISETP.NE.U32.AND P3, PT, R48, RZ, PT ;  /* 0x000000ff3000720c */ /* 0x000fe20003f65070 */
[----:B------:R-:W1:Y:S03]  /*6c80*/  LDCU.64 UR4, c[0x0][0x358] ;  /* 0x00006b00ff0477ac */ /* 0x000e660008000a00 */
[----:B------:R-:W-:Y:S11]  /*6c90*/  ISETP.NE.AND.EX P3, PT, R49, RZ, PT, P3 ;  /* 0x000000ff3100720c */ /* 0x000ff60003f65330 */
[----:B------:R-:W-:Y:S02]  /*6ca0*/  @!UPT UIADD3 URZ, UPT, UPT, URZ, URZ, URZ ;  /* 0x000000fffffff290 */ /* 0x000fe4000fffe0ff */
[----:B------:R-:W2:Y:S01]  /*6cb0*/  @P3 LDC.64 R2, c[0x0][0x8a8] ;  /* 0x00022a00ff023b82 */ /* 0x000ea20000000a00 */
[----:B------:R-:W-:Y:S04]  /*6cc0*/  @P3 IMAD R0, R50, UR36, RZ ;  /* 0x0000002432003c24 */ /* 0x000fe8000f8e02ff */
[----:B--2---:R-:W-:Y:S05]  /*6cd0*/  @P3 IMAD.WIDE R2, R0, 0x4, R2 ;  /* 0x0000000400023825 */ /* 0x004fea00078e0202 */
[----:B-1---5:R1:W5:Y:S02]  /*6ce0*/  @P3 LDG.E R24, desc[UR4][R2.64] ;  /* 0x0000000402183981 */ /* 0x022364000c1e1900 */
[----:B-1----:R-:W2:Y:S02]  /*6cf0*/  @!P3 LDC R24, c[0x0][0x8a0] ;  /* 0x00022800ff18bb82 */ /* 0x002ea40000000800 */
.L_x_113:
[----:B-----5:R-:W-:Y:S01]  /*6d00*/  FSETP.NEU.AND P3, PT, R27, RZ, PT ;  /* 0x000000ff1b00720b */ /* 0x020fe20003f6d000 */
[----:B------:R-:W-:Y:S01]  /*6d10*/  BSSY B1, `(.L_x_114) ;  /* 0x0000038000017945 */ /* 0x000fe20003800000 */
[----:B------:R-:W-:Y:S01]  /*6d20*/  SEL R3, RZ, 0xffffffff, P2 ;  /* 0xffffffffff037807 */ /* 0x000fe20001000000 */
[----:B------:R-:W-:Y:S01]  /*6d30*/  IMAD.MOV.U32 R74, RZ, RZ, 0x1 ;  /* 0x00000001ff4a7424 */ /* 0x000fe200078e00ff */
[----:B------:R-:W-:Y:S01]  /*6d40*/  @P1 LOP3.LUT P2, RZ, R26, 0xff, RZ, 0xc0, !PT ;  /* 0x000000ff1aff1812 */ /* 0x000fe2000784c0ff */
[C---:B------:R-:W-:Y:S01]  /*6d50*/  IMAD R25, R22.reuse, 0x80, R23 ;  /* 0x0000008016197824 */ /* 0x040fe200078e0217 */
[----:B------:R-:W-:Y:S01]  /*6d60*/  @P1 SEL R0, RZ, 0xffffffff, P3 ;  /* 0xffffffffff001807 */ /* 0x000fe20001800000 */
[----:B------:R-:W-:Y:S01]  /*6d70*/  IMAD R59, R65, -0x10, R63 ;  /* 0xfffffff0413b7824 */ /* 0x000fe200078e023f */
[----:B------:R-:W-:Y:S01]  /*6d80*/  LEA R72, R22, UR43, 0x3 ;  /* 0x0000002b16487c11 */ /* 0x000fe2000f8e18ff */
[----:B------:R-:W-:Y:S01]  /*6d90*/  IMAD.MOV.U32 R73, RZ, RZ, RZ ;  /* 0x000000ffff497224 */ /* 0x000fe200078e00ff */
[C---:B------:R-:W-:Y:S02]  /*6da0*/  @P0 SEL R0, R3.reuse, R0, !P2 ;  /* 0x0000000003000207 */ /* 0x040fe40005000000 */
[----:B------:R-:W-:Y:S02]  /*6db0*/  CS2R R46, SRZ ;  /* 0x00000000002e7805 */ /* 0x000fe4000001ff00 */
[----:B------:R-:W-:Y:S02]  /*6dc0*/  PLOP3.LUT P2, PT, PT, PT, UP1, 0x80, 0x8 ;  /* 0x000000000008781c */ /* 0x000fe40003f4f018 */
[----:B------:R-:W-:Y:S02]  /*6dd0*/  CS2R R44, SRZ ;  /* 0x00000000002c7805 */ /* 0x000fe4000001ff00 */
[----:B------:R-:W-:Y:S02]  /*6de0*/  @P1 LOP3.LUT R0, R0, 0x1, RZ, 0xc0, !PT ;  /* 0x0000000100001812 */ /* 0x000fe400078ec0ff */
[----:B------:R-:W-:Y:S02]  /*6df0*/  CS2R R42, SRZ ;  /* 0x00000000002a7805 */ /* 0x000fe4000001ff00 */
[----:B------:R-:W-:Y:S02]  /*6e00*/  LOP3.LUT P4, R57, R26, 0xff, RZ, 0xc0, !PT ;  /* 0x000000ff1a397812 */ /* 0x000fe4000788c0ff */
[----:B------:R-:W-:Y:S02]  /*6e10*/  CS2R R40, SRZ ;  /* 0x0000000000287805 */ /* 0x000fe4000001ff00 */
[----:B------:R-:W-:Y:S02]  /*6e20*/  ISETP.NE.U32.OR P5, PT, R0, 0x1, !P1 ;  /* 0x000000010000780c */ /* 0x000fe40004fa5470 */
[----:B------:R-:W-:Y:S02]  /*6e30*/  CS2R R38, SRZ ;  /* 0x0000000000267805 */ /* 0x000fe4000001ff00 */
[----:B------:R-:W-:Y:S02]  /*6e40*/  SEL R2, RZ, 0xffffffff, P3 ;  /* 0xffffffffff027807 */ /* 0x000fe40001800000 */
[----:B------:R-:W-:Y:S02]  /*6e50*/  CS2R R36, SRZ ;  /* 0x0000000000247805 */ /* 0x000fe4000001ff00 */
[----:B------:R-:W-:Y:S02]  /*6e60*/  P2R R71, PR, RZ, 0x20 ;  /* 0x00000020ff477803 */ /* 0x000fe40000000000 */
[----:B------:R-:W-:Y:S02]  /*6e70*/  CS2R R34, SRZ ;  /* 0x0000000000227805 */ /* 0x000fe4000001ff00 */
[----:B------:R-:W-:Y:S02]  /*6e80*/  CS2R R32, SRZ ;  /* 0x0000000000207805 */ /* 0x000fe4000001ff00 */
[----:B------:R-:W-:Y:S04]  /*6e90*/  @P2 SEL R2, R3, R2, !P4 ;  /* 0x0000000203022207 */ /* 0x000fe80006000000 */
[----:B------:R-:W-:Y:S02]  /*6ea0*/  LOP3.LUT R2, R2, 0x1, RZ, 0xc0, !PT ;  /* 0x0000000102027812 */ /* 0x000fe400078ec0ff */
[----:B------:R-:W-:Y:S02]  /*6eb0*/  @P5 SHF.L.U32 R0, RZ, 0x1f, RZ ;  /* 0x0000001fff005819 */ /* 0x000fe400000006ff */
[----:B------:R-:W-:Y:S02]  /*6ec0*/  ISETP.NE.U32.AND P2, PT, R2, 0x1, PT ;  /* 0x000000010200780c */ /* 0x000fe40003f45070 */
[----:B------:R1:W3:Y:S02]  /*6ed0*/  @P5 SYNCS.PHASECHK.TRANS64.TRYWAIT P1, [UR43+0x40], R0 ;  /* 0x00004000ff0055a7 */ /* 0x0002e4000802112b */
[----:B------:R-:W-:Y:S02]  /*6ee0*/  P2R R75, PR, RZ, 0x4 ;  /* 0x00000004ff4b7803 */ /* 0x000fe40000000000 */
[----:B-1----:R-:W-:Y:S04]  /*6ef0*/  SHF.L.U32 R0, R61, 0x1f, RZ ;  /* 0x0000001f3d007819 */ /* 0x002fe800000006ff */
[----:B------:R1:W4:Y:S01]  /*6f00*/  SYNCS.PHASECHK.TRANS64.TRYWAIT P0, [R72+URZ+0xb0], R0 ;  /* 0x0000b000480075a7 */ /* 0x00032200080011ff */
[----:B---3--:R-:W-:Y:S01]  /*6f10*/  @P5 SEL R74, RZ, 0x1, !P1 ;  /* 0x00000001ff4a5807 */ /* 0x008fe20004800000 */
[----:B-1----:R-:W-:Y:S06]  /*6f20*/  @!P5 BRA `(.L_x_115) ;  /* 0x000000000058d947 */ /* 0x002fec0003800000 */
[----:B------:R-:W-:Y:S01]  /*6f30*/  IMAD.MOV.U32 R46, RZ, RZ, RZ ;  /* 0x000000ffff2e7224 */ /* 0x000fe200078e00ff */
[----:B------:R-:W-:Y:S01]  /*6f40*/  ISETP.NE.AND P1, PT, R74, RZ, PT ;  /* 0x000000ff4a00720c */ /* 0x000fe20003f25270 */
[----:B------:R-:W-:Y:S01]  /*6f50*/  BSSY B0, `(.L_x_116) ;  /* 0x000000c000007945 */ /* 0x000fe20003800000 */
[----:B------:R-:W-:Y:S02]  /*6f60*/  CS2R R34, SRZ ;  /* 0x0000000000227805 */ /* 0x000fe4000001ff00 */
[----:B------:R-:W-:Y:S02]  /*6f70*/  CS2R R32, SRZ ;  /* 0x0000000000207805 */ /* 0x000fe4000001ff00 */
[----:B------:R-:W-:Y:S02]  /*6f80*/  CS2R R38, SRZ ;  /* 0x0000000000267805 */ /* 0x000fe4000001ff00 */
[----:B------:R-:W-:Y:S02]  /*6f90*/  CS2R R36, SRZ ;  /* 0x0000000000247805 */ /* 0x000fe4000001ff00 */
[----:B------:R-:W-:Y:S02]  /*6fa0*/  CS2R R42, SRZ ;  /* 0x00000000002a7805 */ /* 0x000fe4000001ff00 */
[----:B------:R-:W-:Y:S02]  /*6fb0*/  CS2R R40, SRZ ;  /* 0x0000000000287805 */ /* 0x000fe4000001ff00 */
[----:B------:R-:W-:Y:S01]  /*6fc0*/  CS2R R44, SRZ ;  /* 0x00000000002c7805 */ /* 0x000fe2000001ff00 */
[----:B------:R-:W-:Y:S06]  /*6fd0*/  @P1 BRA `(.L_x_117) ;  /* 0x00000000000c1947 */ /* 0x000fec0003800000 */
[----:B------:R-:W-:Y:S04]  /*6fe0*/  SHF.L.U32 R3, RZ, 0x1f, RZ ;  /* 0x0000001fff037819 */ /* 0x000fe800000006ff */
[----:B------:R-:W1:Y:S02]  /*6ff0*/  SYNCS.PHASECHK.TRANS64.TRYWAIT P1, [UR43+0x40], R3 ;  /* 0x00004003ff0075a7 */ /* 0x000e64000802112b */
[----:B-1----:R-:W-:Y:S05]  /*7000*/  @!P1 BRA `(.L_x_118) ;  /* 0x0000004800d09947 */ /* 0x002fea0003800000 */
.L_x_117:
[----:B------:R-:W-:Y:S05]  /*7010*/  BSYNC B0 ;  /* 0x0000000000007941 */ /* 0x000fea0003800000 */
.L_x_116:
[----:B------:R-:W-:Y:S01]  /*7020*/  ISETP.NE.AND P1, PT, R75, RZ, PT ;  /* 0x000000ff4b00720c */ /* 0x000fe20003f25270 */
[----:B------:R-:W-:Y:S11]  /*7030*/  HFMA2 R73, -RZ, RZ, 0, 5.9604644775390625e-08 ;  /* 0x00000001ff497431 */ /* 0x000ff600000001ff */
[----:B------:R-:W-:Y:S01]  /*7040*/  @!UPT UIADD3 URZ, UPT, UPT, URZ, URZ, URZ ;  /* 0x000000fffffff290 */ /* 0x000fe2000fffe0ff */
[----:B------:R3:W1:Y:S04]  /*7050*/  @P1 LDS.128 R32, [R64] ;  /* 0x0000000040201984 */ /* 0x0006680000000c00 */
[----:B------:R3:W1:Y:S04]  /*7060*/  @P1 LDS.128 R36, [R63+0x10] ;  /* 0x000010003f241984 */ /* 0x0006680000000c00 */
[----:B------:R3:W1:Y:S04]  /*7070*/  @P1 LDS.128 R40, [R62+0x20] ;  /* 0x000020003e281984 */ /* 0x0006680000000c00 */
[----:B------:R3:W1:Y:S02]  /*7080*/  @P1 LDS.128 R44, [R59+0x30] ;  /* 0x000030003b2c1984 */ /* 0x0006640000000c00 */
.L_x_115:
[----:B------:R-:W-:Y:S05]  /*7090*/  BSYNC B1 ;  /* 0x0000000000017941 */ /* 0x000fea0003800000 */
.L_x_114:
[----:B-1----:R-:W-:Y:S04]  /*70a0*/  SHF.R.U32.HI R2, RZ, 0x15, R25 ;  /* 0x00000015ff027819 */ /* 0x002fe80000011619 */
[----:B------:R-:W-:Y:S01]  /*70b0*/  LOP3.LUT P1, RZ, R2, 0x3, R52, 0x48, !PT ;  /* 0x0000000302ff7812 */ /* 0x000fe20007824834 */
[----:B------:R-:W-:Y:S01]  /*70c0*/  @!UPT UIADD3 URZ, UPT, UPT, URZ, URZ, URZ ;  /* 0x000000fffffff290 */ /* 0x000fe2000fffe0ff */
[----:B----4-:R-:W-:Y:S11]  /*70d0*/  @P0 BRA `(.L_x_119) ;  /* 0x0000000000080947 */ /* 0x010ff60003800000 */
[----:B------:R-:W1:Y:S02]  /*70e0*/  SYNCS.PHASECHK.TRANS64.TRYWAIT P0, [R72+URZ+0xb0], R0 ;  /* 0x0000b000480075a7 */ /* 0x000e6400080011ff */
[----:B-1----:R-:W-:Y:S05]  /*70f0*/  @!P0 BRA `(.L_x_120) ;  /* 0x0000004800ac8947 */ /* 0x002fea0003800000 */
.L_x_119:
[----:B------:R-:W-:Y:S05]  /*7100*/  @!P1 BRA `(.L_x_121) ;  /* 0x0000000000409947 */ /* 0x000fea0003800000 */
[----:B------:R-:W4:Y:S01]  /*7110*/  LDCU.64 UR8, c[0x4][0x70] ;  /* 0x01000e00ff0877ac */ /* 0x000f220008000a00 */
[----:B------:R-:W-:Y:S01]  /*7120*/  MOV R3, 0x0 ;  /* 0x0000000000037802 */ /* 0x000fe20000000f00 */
[----:B------:R-:W-:Y:S02]  /*7130*/  HFMA2 R12, -RZ, RZ, 0, 5.9604644775390625e-08 ;  /* 0x00000001ff0c7431 */ /* 0x000fe400000001ff */
[----:B------:R-:W-:Y:S02]  /*7140*/  IMAD.MOV.U32 R8, RZ, RZ, 0x192 ;  /* 0x00000192ff087424 */ /* 0x000fe400078e00ff */
[----:B------:R-:W-:Y:S01]  /*7150*/  IMAD.MOV.U32 R13, RZ, RZ, RZ ;  /* 0x000000ffff0d7224 */ /* 0x000fe200078e00ff */
[----:B------:R-:W5:Y:S01]  /*7160*/  LDCU.64 UR6, c[0x4][0x78] ;  /* 0x01000f00ff0677ac */ /* 0x000f620008000a00 */
[----:B------:R-:W1:Y:S01]  /*7170*/  LDC.64 R2, c[0x4][R3] ;  /* 0x0100000003027b82 */ /* 0x000e620000000a00 */
[----:B------:R-:W2:Y:S01]  /*7180*/  LDCU.64 UR4, c[0x4][0x10] ;  /* 0x01000200ff0477ac */ /* 0x000ea20008000a00 */
[----:B----4-:R-:W-:Y:S01]  /*7190*/  MOV R5, UR9 ;  /* 0x0000000900057c02 */ /* 0x010fe20008000f00 */
[----:B------:R-:W-:Y:S01]  /*71a0*/  IMAD.U32 R4, RZ, RZ, UR8 ;  /* 0x00000008ff047e24 */ /* 0x000fe2000f8e00ff */
[----:B-----5:R-:W-:Y:S01]  /*71b0*/  MOV R7, UR7 ;  /* 0x0000000700077c02 */ /* 0x020fe20008000f00 */
[----:B------:R-:W-:Y:S01]  /*71c0*/  IMAD.U32 R6, RZ, RZ, UR6 ;  /* 0x00000006ff067e24 */ /* 0x000fe2000f8e00ff */
[----:B--2---:R-:W-:Y:S01]  /*71d0*/  MOV R11, UR5 ;  /* 0x00000005000b7c02 */ /* 0x004fe20008000f00 */
[----:B------:R-:W-:Y:S02]  /*71e0*/  IMAD.U32 R10, RZ, RZ, UR4 ;  /* 0x00000004ff0a7e24 */ /* 0x000fe4000f8e00ff */
[----:B------:R-:W-:Y:S07]  /*71f0*/  LEPC R20, `(.L_x_121) ;  /* 0x000000001014794e */ /* 0x000fee0000000000 */
[----:B-1-3--:R-:W-:Y:S05]  /*7200*/  CALL.ABS.NOINC R2 ;  /* 0x0000000002007343 */ /* 0x00afea0003c00000 */
.L_x_121:
[----:B------:R-:W-:Y:S05]  /*7210*/  WARPSYNC.ALL ;  /* 0x0000000000007948 */ /* 0x000fea0003800000 */
[----:B------:R-:W-:Y:S01]  /*7220*/  R2UR UR4, R25 ;  /* 0x00000000190472ca */ /* 0x000fe200000e0000 */
[----:B------:R-:W-:Y:S01]  /*7230*/  BSSY.RECONVERGENT B0, `(.L_x_122) ;  /* 0x0000039000007945 */ /* 0x000fe20003800200 */
[----:B------:R-:W-:Y:S11]  /*7240*/  ISETP.NE.AND P0, PT, R66, RZ, PT ;  /* 0x000000ff4200720c */ /* 0x000ff60003f05270 */
[----:B------:R-:W1:Y:S02]  /*7250*/  LDTM.x16 R4, tmem[UR4] ;  /* 0x00000004000479ee */ /* 0x000e640008240000 */
[C---:B-12---:R-:W-:Y:S01]  /*7260*/  FMUL R0, R24.reuse, R4 ;  /* 0x0000000418007220 */ /* 0x046fe20000400000 */
[C---:B------:R-:W-:Y:S01]  /*7270*/  FMUL R2, R24.reuse, R5 ;  /* 0x0000000518027220 */ /* 0x040fe20000400000 */
[C---:B------:R-:W-:Y:S01]  /*7280*/  FMUL R3, R24.reuse, R6 ;  /* 0x0000000618037220 */ /* 0x040fe20000400000 */
[C---:B------:R-:W-:Y:S01]  /*7290*/  FMUL R7, R24.reuse, R7 ;  /* 0x0000000718077220 */ /* 0x040fe20000400000 */
[C---:B------:R-:W-:Y:S01]  /*72a0*/  FFMA R28, R27.reuse, R32, R0 ;  /* 0x000000201b1c7223 */ /* 0x040fe20000000000 */
        /* <DEDUP_REMOVED lines=10> */
[----:B------:R1:W-:Y:S01]  /*7350*/  STS.128 [R64], R28 ;  /* 0x0000001c40007388 */ /* 0x0003e20000000c00 */
        /* <DEDUP_REMOVED lines=8> */
[----:B------:R1:W-:Y:S01]  /*73e0*/  STS.128 [R63+0x10], R4 ;  /* 0x000010043f007388 */ /* 0x0003e20000000c00 */
[C---:B------:R-:W-:Y:S01]  /*73f0*/  FMUL R13, R24.reuse, R17 ;  /* 0x00000011180d7220 */ /* 0x040fe20000400000 */
[C---:B------:R-:W-:Y:S01]  /*7400*/  FFMA R10, R27.reuse, R42, R10 ;  /* 0x0000002a1b0a7223 */ /* 0x040fe2000000000a */
[C---:B------:R-:W-:Y:S01]  /*7410*/  FMUL R14, R24.reuse, R18 ;  /* 0x00000012180e7220 */ /* 0x040fe20000400000 */
[C---:B------:R-:W-:Y:S01]  /*7420*/  FFMA R11, R27.reuse, R43, R15 ;  /* 0x0000002b1b0b7223 */ /* 0x040fe2000000000f */
[----:B------:R-:W-:Y:S01]  /*7430*/  FMUL R19, R24, R19 ;  /* 0x0000001318137220 */ /* 0x000fe20000400000 */
[C---:B------:R-:W-:Y:S01]  /*7440*/  FFMA R12, R27.reuse, R44, R12 ;  /* 0x0000002c1b0c7223 */ /* 0x040fe2000000000c */
[C---:B------:R-:W-:Y:S01]  /*7450*/  FFMA R13, R27.reuse, R45, R13 ;  /* 0x0000002d1b0d7223 */ /* 0x040fe2000000000d */
[C---:B------:R-:W-:Y:S01]  /*7460*/  FFMA R14, R27.reuse, R46, R14 ;  /* 0x0000002e1b0e7223 */ /* 0x040fe2000000000e */
[----:B------:R1:W-:Y:S01]  /*7470*/  STS.128 [R62+0x20], R8 ;  /* 0x000020083e007388 */ /* 0x0003e20000000c00 */
[----:B------:R-:W-:Y:S05]  /*7480*/  FFMA R15, R27, R47, R19 ;  /* 0x0000002f1b0f7223 */ /* 0x000fea0000000013 */
[----:B------:R1:W-:Y:S01]  /*7490*/  STS.128 [R59+0x30], R12 ;  /* 0x0000300c3b007388 */ /* 0x0003e20000000c00 */
[----:B------:R-:W-:Y:S01]  /*74a0*/  @!PT LDS RZ, [RZ] ;  /* 0x00000000fffff984 */ /* 0x000fe20000000800 */
[----:B------:R-:W-:Y:S01]  /*74b0*/  @!PT LDS RZ, [RZ] ;  /* 0x00000000fffff984 */ /* 0x000fe20000000800 */
[----:B------:R-:W-:Y:S01]  /*74c0*/  @!PT LDS RZ, [RZ] ;  /* 0x00000000fffff984 */ /* 0x000fe20000000800 */
[----:B------:R-:W-:Y:S01]  /*74d0*/  @!PT LDS RZ, [RZ] ;  /* 0x00000000fffff984 */ /* 0x000fe20000000800 */
[----:B------:R2:W-:Y:S06]  /*74e0*/  MEMBAR.ALL.CTA ;  /* 0x0000000000007992 */ /* 0x0005ec0000008000 */
[----:B--2---:R-:W2:Y:S02]  /*74f0*/  FENCE.VIEW.ASYNC.S ;  /* 0x00000000000073c6 */ /* 0x004ea40000000000 */
[----:B--2---:R-:W-:Y:S06]  /*7500*/  BAR.SYNC.DEFER_BLOCKING 0x1, 0x80 ;  /* 0x0042000000007b1d */ /* 0x004fec0000010000 */
[----:B------:R-:W-:Y:S05]  /*7510*/  @P0 BRA `(.L_x_123) ;  /* 0x0000000000280947 */ /* 0x000fea0003800000 */
[----:B------:R-:W-:Y:S01]  /*7520*/  UIADD3 UR4, UPT, UPT, UR43, 0x200, URZ ;  /* 0x000002002b047890 */ /* 0x000fe2000fffe0ff */
[----:B------:R-:W-:Y:S05]  /*7530*/  UMOV UR51, UR36 ;  /* 0x0000002400337c82 */ /* 0x000fea0008000000 */
[----:B------:R-:W-:Y:S01]  /*7540*/  MOV R56, UR4 ;  /* 0x0000000400387c02 */ /* 0x000fe20008000f00 */
[----:B------:R-:W-:Y:S03]  /*7550*/  UIADD3 UR4, UP0, UPT, UR54, 0x680, URZ ;  /* 0x0000068036047890 */ /* 0x000fe6000ff1e0ff */
[----:B------:R-:W-:Y:S01]  /*7560*/  R2UR UR48, R56 ;  /* 0x00000000383072ca */ /* 0x000fe200000e0000 */
[----:B------:R-:W-:Y:S11]  /*7570*/  UIADD3.X UR5, UPT, UPT, URZ, UR55, URZ, UP0, !UPT ;  /* 0x00000037ff057290 */ /* 0x000ff600087fe4ff */
[----:B------:R-:W-:Y:S01]  /*7580*/  @!UPT UIADD3 URZ, UPT, UPT, URZ, URZ, URZ ;  /* 0x000000fffffff290 */ /* 0x000fe2000fffe0ff */
[----:B------:R2:W-:Y:S01]  /*7590*/  UTMASTG.3D [UR48], [UR4] ;  /* 0x00000030040073b5 */ /* 0x0005e20008010000 */
[----:B------:R0:W-:Y:S01]  /*75a0*/  UTMACMDFLUSH ;  /* 0x00000000000079b7 */ /* 0x0001e20000000000 */
[----:B--2---:R-:W-:Y:S04]  /*75b0*/  DEPBAR.LE SB0, 0x1 ;  /* 0x000080400000791a */ /* 0x004fe80000000000 */
.L_x_123:
[----:B------:R-:W-:Y:S05]  /*75c0*/  BSYNC.RECONVERGENT B0 ;  /* 0x0000000000007941 */ /* 0x000fea0003800200 */
.L_x_122:
[----:B------:R-:W-:Y:S01]  /*75d0*/  BAR.SYNC.DEFER_BLOCKING 0x1, 0x80 ;  /* 0x0042000000007b1d */ /* 0x000fe20000010000 */
[----:B------:R-:W-:Y:S01]  /*75e0*/  ISETP.NE.AND P1, PT, R71, RZ, PT ;  /* 0x000000ff4700720c */ /* 0x000fe20003f25270 */
[----:B------:R-:W-:Y:S01]  /*75f0*/  UISETP.NE.AND UP0, UPT, UR53, URZ, UPT ;  /* 0x000000ff3500728c */ /* 0x000fe2000bf05270 */
[----:B------:R-:W-:Y:S11]  /*7600*/  LEA R2, R73, UR43, 0x3 ;  /* 0x0000002b49027c11 */ /* 0x000ff6000f8e18ff */
[----:B------:R-:W-:Y:S01]  /*7610*/  @P1 SHF.L.U32 R3, RZ, 0x1f, RZ ;  /* 0x0000001fff031819 */ /* 0x000fe200000006ff */
[----:B------:R-:W-:Y:S06]  /*7620*/  BRA.U !UP0, `(.L_x_124) ;  /* 0x0000000108247547 */ /* 0x000fec000b800000 */
[----:B-1----:R-:W-:Y:S01]  /*7630*/  IMAD.U32 R4, RZ, RZ, UR47 ;  /* 0x0000002fff047e24 */ /* 0x002fe2000f8e00ff */
[----:B------:R-:W-:Y:S01]  /*7640*/  MOV R0, UR52 ;  /* 0x0000003400007c02 */ /* 0x000fe20008000f00 */
[----:B------:R-:W-:Y:S03]  /*7650*/  UIADD3 UR4, UPT, UPT, UR47, 0x1, URZ ;  /* 0x000000012f047890 */ /* 0x000fe6000fffe0ff */
[----:B------:R-:W-:Y:S01]  /*7660*/  @P1 LEA R4, R4, UR43, 0x3 ;  /* 0x0000002b04041c11 */ /* 0x000fe2000f8e18ff */
[----:B------:R-:W-:Y:S04]  /*7670*/  UISETP.NE.AND UP0, UPT, UR4, 0x4, UPT ;  /* 0x000000040400788c */ /* 0x000fe8000bf05270 */
[----:B------:R-:W-:Y:S01]  /*7680*/  @P1 VIADD R4, R4, 0x60 ;  /* 0x0000006004041836 */ /* 0x000fe20000000000 */
[----:B------:R-:W-:Y:S04]  /*7690*/  USEL UR47, UR4, URZ, UP0 ;  /* 0x000000ff042f7287 */ /* 0x000fe80008000000 */
[----:B------:R-:W-:Y:S04]  /*76a0*/  @P1 PRMT R0, R0, 0x654, R4 ;  /* 0x0000065400001816 */ /* 0x000fe80000000004 */
[----:B------:R2:W-:Y:S04]  /*76b0*/  @P1 SYNCS.ARRIVE.TRANS64.RED.A1T0 RZ, [R0+URZ], RZ ;  /* 0x000000ff00ff19a7 */ /* 0x0005e800081004ff */
.L_x_124:
[----:B------:R-:W4:Y:S01]  /*76c0*/  @P1 SYNCS.PHASECHK.TRANS64.TRYWAIT P0, [R2+URZ+0x40], R3 ;  /* 0x00004003020015a7 */ /* 0x000f2200080011ff */
[----:B------:R-:W-:Y:S01]  /*76d0*/  BSSY B1, `(.L_x_125) ;  /* 0x0000016000017945 */ /* 0x000fe20003800000 */
[----:B----4-:R-:W-:Y:S03]  /*76e0*/  @P1 SEL R74, RZ, 0x1, !P0 ;  /* 0x00000001ff4a1807 */ /* 0x010fe60004000000 */
[----:B------:R-:W-:Y:S05]  /*76f0*/  @!P1 BRA `(.L_x_126) ;  /* 0x00000000004c9947 */ /* 0x000fea0003800000 */
[----:B------:R-:W-:Y:S01]  /*7700*/  ISETP.NE.AND P0, PT, R74, RZ, PT ;  /* 0x000000ff4a00720c */ /* 0x000fe20003f05270 */
[----:B------:R-:W-:Y:S01]  /*7710*/  BSSY B0, `(.L_x_127) ;  /* 0x000000b000007945 */ /* 0x000fe20003800000 */
[----:B------:R-:W-:Y:S11]  /*7720*/  ISETP.NE.AND P1, PT, R75, RZ, PT ;  /* 0x000000ff4b00720c */ /* 0x000ff60003f25270 */
[----:B------:R-:W-:Y:S02]  /*7730*/  @!UPT UIADD3 URZ, UPT, UPT, URZ, URZ, URZ ;  /* 0x000000fffffff290 */ /* 0x000fe4000fffe0ff */
[C---:B-1----:R-:W-:Y:S01]  /*7740*/  @P1 IMAD R6, R73.reuse, 0x2000, R64 ;  /* 0x0000200049061824 */ /* 0x042fe200078e0240 */
[C---:B------:R-:W-:Y:S01]  /*7750*/  @P1 LEA R4, R73.reuse, R62, 0xd ;  /* 0x0000003e49041211 */ /* 0x040fe200078e68ff */
[C---:B------:R-:W-:Y:S02]  /*7760*/  @P1 IMAD R5, R73.reuse, 0x2000, R63 ;  /* 0x0000200049051824 */ /* 0x040fe400078e023f */
[----:B------:R-:W-:Y:S01]  /*7770*/  @P1 IMAD R3, R73, 0x2000, R59 ;  /* 0x0000200049031824 */ /* 0x000fe200078e023b */
[----:B------:R-:W-:Y:S06]  /*7780*/  @P0 BRA `(.L_x_128) ;  /* 0x00000000000c0947 */ /* 0x000fec0003800000 */
[----:B--2---:R-:W-:Y:S04]  /*7790*/  SHF.L.U32 R0, RZ, 0x1f, RZ ;  /* 0x0000001fff007819 */ /* 0x004fe800000006ff */
[----:B------:R-:W1:Y:S02]  /*77a0*/  SYNCS.PHASECHK.TRANS64.TRYWAIT P0, [R2+URZ+0x40], R0 ;  /* 0x00004000020075a7 */ /* 0x000e6400080011ff */
[----:B-1----:R-:W-:Y:S05]  /*77b0*/  @!P0 BRA `(.L_x_129) ;  /* 0x0000004400108947 */ /* 0x002fea0003800000 */
.L_x_128:
[----:B------:R-:W-:Y:S05]  /*77c0*/  BSYNC B0 ;  /* 0x0000000000007941 */ /* 0x000fea0003800000 */
.L_x_127:
[----:B------:R-:W-:Y:S02]  /*77d0*/  ISETP.NE.AND P0, PT, R75, RZ, PT ;  /* 0x000000ff4b00720c */ /* 0x000fe40003f05270 */
[----:B------:R-:W-:Y:S11]  /*77e0*/  IADD3 R73, PT, PT, R73, 0x1, RZ ;  /* 0x0000000149497810 */ /* 0x000ff60007ffe0ff */
[----:B------:R4:W1:Y:S04]  /*77f0*/  @P0 LDS.128 R32, [R6] ;  /* 0x0000000006200984 */ /* 0x0008680000000c00 */
[----:B------:R4:W1:Y:S04]  /*7800*/  @P0 LDS.128 R36, [R5+0x10] ;  /* 0x0000100005240984 */ /* 0x0008680000000c00 */
[----:B------:R4:W1:Y:S04]  /*7810*/  @P0 LDS.128 R40, [R4+0x20] ;  /* 0x0000200004280984 */ /* 0x0008680000000c00 */
[----:B------:R4:W1:Y:S02]  /*7820*/  @P0 LDS.128 R44, [R3+0x30] ;  /* 0x00003000032c0984 */ /* 0x0008640000000c00 */
.L_x_126:
[----:B------:R-:W-:Y:S05]  /*7830*/  BSYNC B1 ;  /* 0x0000000000017941 */ /* 0x000fea0003800000 */
.L_x_125:
[----:B-12---:R-:W-:Y:S05]  /*7840*/  VIADD R0, R25, 0x10 ;  /* 0x0000001019007836 */ /* 0x006fea0000000000 */
[----:B------:R-:W-:Y:S04]  /*7850*/  SHF.R.U32.HI R0, RZ, 0x15, R0 ;  /* 0x00000015ff007819 */ /* 0x000fe80000011600 */
[----:B------:R-:W-:Y:S11]  /*7860*/  LOP3.LUT P0, RZ, R0, 0x3, R52, 0x48, !PT ;  /* 0x0000000300ff7812 */ /* 0x000ff60007804834 */
[----:B------:R-:W-:Y:S02]  /*7870*/  @!UPT UIADD3 URZ, UPT, UPT, URZ, URZ, URZ ;  /* 0x000000fffffff290 */ /* 0x000fe4000fffe0ff */
[----:B------:R-:W-:Y:S05]  /*7880*/  @!P0 BRA `(.L_x_130) ;  /* 0x0000000000408947 */ /* 0x000fea0003800000 */
[----:B------:R-:W1:Y:S01]  /*7890*/  LDCU.64 UR8, c[0x4][0x70] ;  /* 0x01000e00ff0877ac */ /* 0x000e620008000a00 */
[----:B----4-:R-:W-:Y:S01]  /*78a0*/  MOV R3, 0x0 ;  /* 0x0000000000037802 */ /* 0x010fe20000000f00 */
[----:B------:R-:W-:Y:S02]  /*78b0*/  HFMA2 R12, -RZ, RZ, 0, 5.9604644775390625e-08 ;  /* 0x00000001ff0c7431 */ /* 0x000fe400000001ff */
[----:B------:R-:W-:Y:S02]  /*78c0*/  IMAD.MOV.U32 R8, RZ, RZ, 0x192 ;  /* 0x00000192ff087424 */ /* 0x000fe400078e00ff */
[----:B------:R-:W-:Y:S01]  /*78d0*/  IMAD.MOV.U32 R13, RZ, RZ, RZ ;  /* 0x000000ffff0d7224 */ /* 0x000fe200078e00ff */
[----:B------:R-:W2:Y:S01]  /*78e0*/  LDCU.64 UR6, c[0x4][0x78] ;  /* 0x01000f00ff0677ac */ /* 0x000ea20008000a00 */
[----:B------:R-:W4:Y:S01]  /*78f0*/  LDC.64 R2, c[0x4][R3] ;  /* 0x0100000003027b82 */ /* 0x000f220000000a00 */
[----:B------:R-:W5:Y:S01]  /*7900*/  LDCU.64 UR4, c[0x4][0x10] ;  /* 0x01000200ff0477ac */ /* 0x000f620008000a00 */
[----:B-1----:R-:W-:Y:S01]  /*7910*/  MOV R5, UR9 ;  /* 0x0000000900057c02 */ /* 0x002fe20008000f00 */
[----:B------:R-:W-:Y:S01]  /*7920*/  IMAD.U32 R4, RZ, RZ, UR8 ;  /* 0x00000008ff047e24 */ /* 0x000fe2000f8e00ff */
[----:B--2---:R-:W-:Y:S01]  /*7930*/  MOV R7, UR7 ;  /* 0x0000000700077c02 */ /* 0x004fe20008000f00 */
[----:B------:R-:W-:Y:S01]  /*7940*/  IMAD.U32 R6, RZ, RZ, UR6 ;  /* 0x00000006ff067e24 */ /* 0x000fe2000f8e00ff */
[----:B-----5:R-:W-:Y:S01]  /*7950*/  MOV R11, UR5 ;  /* 0x00000005000b7c02 */ /* 0x020fe20008000f00 */
[----:B------:R-:W-:Y:S02]  /*7960*/  IMAD.U32 R10, RZ, RZ, UR4 ;  /* 0x00000004ff0a7e24 */ /* 0x000fe4000f8e00ff */
[----:B------:R-:W-:Y:S07]  /*7970*/  LEPC R20, `(.L_x_130) ;  /* 0x000000001014794e */ /* 0x000fee0000000000 */
[----:B---34-:R-:W-:Y:S05]  /*7980*/  CALL.ABS.NOINC R2 ;  /* 0x0000000002007343 */ /* 0x018fea0003c00000 */
.L_x_130:
[----:B------:R-:W-:Y:S05]  /*7990*/  WARPSYNC.ALL ;  /* 0x0000000000007948 */ /* 0x000fea0003800000 */
[----:B------:R-:W-:Y:S01]  /*79a0*/  R2UR UR4, R25 ;  /* 0x00000000190472ca */ /* 0x000fe200000e0000 */
[----:B------:R-:W-:Y:S01]  /*79b0*/  BSSY.RECONVERGENT B0, `(.L_x_131) ;  /* 0x0000040000007945 */ /* 0x000fe20003800200 */
[----:B------:R-:W-:Y:S02]  /*79c0*/  ISETP.NE.AND P6, PT, R71, RZ, PT ;  /* 0x000000ff4700720c */ /* 0x000fe40003fc5270 */
[----:B------:R-:W-:Y:S02]  /*79d0*/  ISETP.NE.AND P0, PT, R66, RZ, PT ;  /* 0x000000ff4200720c */ /* 0x000fe40003f05270 */
[----:B------:R-:W-:Y:S07]  /*79e0*/  MOV R20, UR47 ;  /* 0x0000002f00147c02 */ /* 0x000fee0008000f00 */
[----:B----4-:R-:W1:Y:S02]  /*79f0*/  LDTM.x16 R4, tmem[UR4+0x10] ;  /* 0x00001004000479ee */ /* 0x010e640008240000 */
[----:B------:R-:W-:Y:S01]  /*7a00*/  @P6 LEA R20, R20, UR43, 0x3 ;  /* 0x0000002b14146c11 */ /* 0x000fe2000f8e18ff */
[C---:B-1----:R-:W-:Y:S01]  /*7a10*/  FMUL R0, R24.reuse, R4 ;  /* 0x0000000418007220 */ /* 0x042fe20000400000 */
        /* <DEDUP_REMOVED lines=33> */
[----:B------:R-:W-:Y:S01]  /*7c30*/  FFMA R15, R27, R47, R19 ;  /* 0x0000002f1b0f7223 */ /* 0x000fe20000000013 */
[----:B------:R-:W-:Y:S02]  /*7c40*/  MOV R16, UR52 ;  /* 0x0000003400107c02 */ /* 0x000fe40008000f00 */
[----:B------:R-:W-:Y:S02]  /*7c50*/  @P6 IADD3 R17, PT, PT, R20, 0x60, RZ ;  /* 0x0000006014116810 */ /* 0x000fe40007ffe0ff */
[----:B------:R1:W-:Y:S01]  /*7c60*/  STS.128 [R59+0x2030], R12 ;  /* 0x0020300c3b007388 */ /* 0x0003e20000000c00 */
[----:B------:R-:W-:Y:S02]  /*7c70*/  LEA R0, R73, UR43, 0x3 ;  /* 0x0000002b49007c11 */ /* 0x000fe4000f8e18ff */
[----:B------:R-:W-:Y:S01]  /*7c80*/  @P6 PRMT R16, R16, 0x654, R17 ;  /* 0x0000065410106816 */ /* 0x000fe20000000011 */
[----:B------:R-:W-:Y:S01]  /*7c90*/  @!PT LDS RZ, [RZ] ;  /* 0x00000000fffff984 */ /* 0x000fe20000000800 */
[----:B------:R-:W-:Y:S01]  /*7ca0*/  @!PT LDS RZ, [RZ] ;  /* 0x00000000fffff984 */ /* 0x000fe20000000800 */
[----:B------:R-:W-:Y:S01]  /*7cb0*/  @!PT LDS RZ, [RZ] ;  /* 0x00000000fffff984 */ /* 0x000fe20000000800 */
[----:B------:R-:W-:Y:S01]  /*7cc0*/  @!PT LDS RZ, [RZ] ;  /* 0x00000000fffff984 */ /* 0x000fe20000000800 */
[----:B------:R2:W-:Y:S06]  /*7cd0*/  MEMBAR.ALL.CTA ;  /* 0x0000000000007992 */ /* 0x0005ec0000008000 */
[----:B--2---:R-:W2:Y:S01]  /*7ce0*/  FENCE.VIEW.ASYNC.S ;  /* 0x00000000000073c6 */ /* 0x004ea20000000000 */
[----:B------:R-:W-:Y:S01]  /*7cf0*/  @P6 SHF.L.U32 R2, RZ, 0x1f, RZ ;  /* 0x0000001fff026819 */ /* 0x000fe200000006ff */
[----:B--2---:R-:W-:Y:S06]  /*7d00*/  BAR.SYNC.DEFER_BLOCKING 0x1, 0x80 ;  /* 0x0042000000007b1d */ /* 0x004fec0000010000 */
[----:B------:R-:W-:Y:S05]  /*7d10*/  @P0 BRA `(.L_x_132) ;  /* 0x0000000000240947 */ /* 0x000fea0003800000 */
[----:B------:R-:W-:Y:S02]  /*7d20*/  UIADD3 UR4, UP0, UPT, UR54, 0x680, URZ ;  /* 0x0000068036047890 */ /* 0x000fe4000ff1e0ff */
[----:B------:R-:W-:Y:S02]  /*7d30*/  UIADD3 UR9, UPT, UPT, UR49, 0x10, URZ ;  /* 0x0000001031097890 */ /* 0x000fe4000fffe0ff */
[----:B------:R-:W-:Y:S02]  /*7d40*/  UIADD3 UR8, UPT, UPT, UR43, 0x2200, URZ ;  /* 0x000022002b087890 */ /* 0x000fe4000fffe0ff */
[----:B------:R-:W-:Y:S01]  /*7d50*/  UIADD3.X UR5, UPT, UPT, URZ, UR55, URZ, UP0, !UPT ;  /* 0x00000037ff057290 */ /* 0x000fe200087fe4ff */
[----:B------:R-:W-:Y:S01]  /*7d60*/  UMOV UR10, UR50 ;  /* 0x00000032000a7c82 */ /* 0x000fe20008000000 */
[----:B------:R-:W-:Y:S07]  /*7d70*/  UMOV UR11, UR36 ;  /* 0x00000024000b7c82 */ /* 0x000fee0008000000 */
[----:B------:R2:W-:Y:S01]  /*7d80*/  UTMASTG.3D [UR8], [UR4] ;  /* 0x00000008040073b5 */ /* 0x0005e20008010000 */
[----:B------:R0:W-:Y:S01]  /*7d90*/  UTMACMDFLUSH ;  /* 0x00000000000079b7 */ /* 0x0001e20000000000 */
[----:B--2---:R-:W-:Y:S04]  /*7da0*/  DEPBAR.LE SB0, 0x1 ;  /* 0x000080400000791a */ /* 0x004fe80000000000 */
.L_x_132:
[----:B------:R-:W-:Y:S05]  /*7db0*/  BSYNC.RECONVERGENT B0 ;  /* 0x0000000000007941 */ /* 0x000fea0003800200 */
.L_x_131:
[----:B------:R-:W-:Y:S01]  /*7dc0*/  BAR.SYNC.DEFER_BLOCKING 0x1, 0x80 ;  /* 0x0042000000007b1d */ /* 0x000fe20000010000 */
[----:B------:R-:W-:Y:S04]  /*7dd0*/  UIADD3 UR4, UPT, UPT, UR47, 0x1, URZ ;  /* 0x000000012f047890 */ /* 0x000fe8000fffe0ff */
[----:B------:R-:W-:Y:S04]  /*7de0*/  UISETP.NE.AND UP0, UPT, UR4, 0x4, UPT ;  /* 0x000000040400788c */ /* 0x000fe8000bf05270 */
[----:B------:R-:W-:Y:S01]  /*7df0*/  USEL UR46, UR4, URZ, UP0 ;  /* 0x000000ff042e7287 */ /* 0x000fe20008000000 */
[----:B------:R2:W-:Y:S01]  /*7e00*/  @P6 SYNCS.ARRIVE.TRANS64.RED.A1T0 RZ, [R16+URZ], RZ ;  /* 0x000000ff10ff69a7 */ /* 0x0005e200081004ff */
[----:B------:R-:W-:Y:S01]  /*7e10*/  BSSY B1, `(.L_x_133) ;  /* 0x0000017000017945 */ /* 0x000fe20003800000 */
[----:B------:R-:W4:Y:S02]  /*7e20*/  @P6 SYNCS.PHASECHK.TRANS64.TRYWAIT P0, [R0+URZ+0x40], R2 ;  /* 0x00004002000065a7 */ /* 0x000f2400080011ff */
[----:B----4-:R-:W-:Y:S01]  /*7e30*/  @P6 SEL R74, RZ, 0x1, !P0 ;  /* 0x00000001ff4a6807 */ /* 0x010fe20004000000 */
[----:B--2---:R-:W-:Y:S06]  /*7e40*/  @!P6 BRA `(.L_x_134) ;  /* 0x00000000004ce947 */ /* 0x004fec0003800000 */
        /* <DEDUP_REMOVED lines=9> */
[----:B------:R-:W-:Y:S04]  /*7ee0*/  SHF.L.U32 R6, RZ, 0x1f, RZ ;  /* 0x0000001fff067819 */ /* 0x000fe800000006ff */
[----:B------:R-:W1:Y:S02]  /*7ef0*/  SYNCS.PHASECHK.TRANS64.TRYWAIT P0, [R0+URZ+0x40], R6 ;  /* 0x00004006000075a7 */ /* 0x000e6400080011ff */
[----:B-1----:R-:W-:Y:S05]  /*7f00*/  @!P0 BRA `(.L_x_137) ;  /* 0x0000003c00508947 */ /* 0x002fea0003800000 */
.L_x_136:
[----:B------:R-:W-:Y:S05]  /*7f10*/  BSYNC B0 ;  /* 0x0000000000007941 */ /* 0x000fea0003800000 */
.L_x_135:
[----:B------:R-:W-:Y:S02]  /*7f20*/  ISETP.NE.AND P0, PT, R75, RZ, PT ;  /* 0x000000ff4b00720c */ /* 0x000fe40003f05270 */
[----:B------:R-:W-:Y:S11]  /*7f30*/  IADD3 R73, PT, PT, R73, 0x1, RZ ;  /* 0x0000000149497810 */ /* 0x000ff60007ffe0ff */
[----:B------:R2:W4:Y:S04]  /*7f40*/  @P0 LDS.128 R32, [R5] ;  /* 0x0000000005200984 */ /* 0x0005280000000c00 */
[----:B------:R2:W1:Y:S04]  /*7f50*/  @P0 LDS.128 R36, [R4+0x10] ;  /* 0x0000100004240984 */ /* 0x0004680000000c00 */
[----:B------:R2:W1:Y:S04]  /*7f60*/  @P0 LDS.128 R40, [R3+0x20] ;  /* 0x0000200003280984 */ /* 0x0004680000000c00 */
[----:B------:R2:W1:Y:S02]  /*7f70*/  @P0 LDS.128 R44, [R2+0x30] ;  /* 0x00003000022c0984 */ /* 0x0004640000000c00 */
.L_x_134:
[----:B------:R-:W-:Y:S05]  /*7f80*/  BSYNC B1 ;  /* 0x0000000000017941 */ /* 0x000fea0003800000 */
.L_x_133:
[----:B-1----:R-:W-:Y:S05]  /*7f90*/  VIADD R0, R25, 0x20 ;  /* 0x0000002019007836 */ /* 0x002fea0000000000 */
[----:B------:R-:W-:Y:S04]  /*7fa0*/  SHF.R.U32.HI R0, RZ, 0x15, R0 ;  /* 0x00000015ff007819 */ /* 0x000fe80000011600 */
[----:B------:R-:W-:Y:S11]  /*7fb0*/  LOP3.LUT P0, RZ, R0, 0x3, R52, 0x48, !PT ;  /* 0x0000000300ff7812 */ /* 0x000ff60007804834 */
[----:B------:R-:W-:Y:S02]  /*7fc0*/  @!UPT UIADD3 URZ, UPT, UPT, URZ, URZ, URZ ;  /* 0x000000fffffff290 */ /* 0x000fe4000fffe0ff */
[----:B------:R-:W-:Y:S05]  /*7fd0*/  @!P0 BRA `(.L_x_138) ;  /* 0x0000000000408947 */ /* 0x000fea0003800000 */
[----:B------:R-:W1:Y:S01]  /*7fe0*/  LDCU.64 UR8, c[0x4][0x70] ;  /* 0x01000e00ff0877ac */ /* 0x000e620008000a00 */
[----:B--2---:R-:W-:Y:S01]  /*7ff0*/  MOV R3, 0x0 ;  /* 0x0000000000037802 */ /* 0x004fe20000000f00 */
[----:B------:R-:W-:Y:S02]  /*8000*/  HFMA2 R12, -RZ, RZ, 0, 5.9604644775390625e-08 ;  /* 0x00000001ff0c7431 */ /* 0x000fe400000001ff */
[----:B------:R-:W-:Y:S02]  /*8010*/  IMAD.MOV.U32 R8, RZ, RZ, 0x192 ;  /* 0x00000192ff087424 */ /* 0x000fe400078e00ff */
[----:B------:R-:W-:Y:S01]  /*8020*/  IMAD.MOV.U32 R13, RZ, RZ, RZ ;  /* 0x000000ffff0d7224 */ /* 0x000fe200078e00ff */
[----:B------:R-:W2:Y:S01]  /*8030*/  LDCU.64 UR6, c[0x4][0x78] ;  /* 0x01000f00ff0677ac */ /* 0x000ea20008000a00 */
[----:B------:R-:W3:Y:S01]  /*8040*/  LDC.64 R2, c[0x4][R3] ;  /* 0x0100000003027b82 */ /* 0x000ee20000000a00 */
        /* <DEDUP_REMOVED lines=9> */
.L_x_138:
[----:B------:R-:W-:Y:S05]  /*80e0*/  WARPSYNC.ALL ;  /* 0x0000000000007948 */ /* 0x000fea0003800000 */
[----:B------:R-:W-:Y:S01]  /*80f0*/  R2UR UR4, R25 ;  /* 0x00000000190472ca */ /* 0x000fe200000e0000 */
[----:B------:R-:W-:Y:S01]  /*8100*/  BSSY.RECONVERGENT B0, `(.L_x_139) ;  /* 0x0000040000007945 */ /* 0x000fe20003800200 */
[----:B------:R-:W-:Y:S02]  /*8110*/  ISETP.NE.AND P6, PT, R71, RZ, PT ;  /* 0x000000ff4700720c */ /* 0x000fe40003fc5270 */
[----:B------:R-:W-:Y:S02]  /*8120*/  ISETP.NE.AND P0, PT, R66, RZ, PT ;  /* 0x000000ff4200720c */ /* 0x000fe40003f05270 */
[----:B------:R-:W-:Y:S07]  /*8130*/  MOV R20, UR46 ;  /* 0x0000002e00147c02 */ /* 0x000fee0008000f00 */
[----:B--2---:R-:W1:Y:S02]  /*8140*/  LDTM.x16 R4, tmem[UR4+0x20] ;  /* 0x00002004000479ee */ /* 0x004e640008240000 */
[----:B------:R-:W-:Y:S01]  /*8150*/  @P6 LEA R20, R20, UR43, 0x3 ;  /* 0x0000002b14146c11 */ /* 0x000fe2000f8e18ff */
[C---:B-1----:R-:W-:Y:S01]  /*8160*/  FMUL R0, R24.reuse, R4 ;  /* 0x0000000418007220 */ /* 0x042fe20000400000 */
[C---:B------:R-:W-:Y:S01]  /*8170*/  FMUL R2, R24.reuse, R5 ;  /* 0x0000000518027220 */ /* 0x040fe20000400000 */
[C---:B------:R-:W-:Y:S01]  /*8180*/  FMUL R3, R24.reuse, R6 ;  /* 0x0000000618037220 */ /* 0x040fe20000400000 */
[C---:B------:R-:W-:Y:S01]  /*8190*/  FMUL R7, R24.reuse, R7 ;  /* 0x0000000718077220 */ /* 0x040fe20000400000 */
[C---:B----4-:R-:W-:Y:S01]  /*81a0*/  FFMA R28, R27.reuse, R32, R0 ;  /* 0x000000201b1c7223 */ /* 0x050fe20000000000 */
        /* <DEDUP_REMOVED lines=53> */
.L_x_140:
[----:B------:R-:W-:Y:S05]  /*8500*/  BSYNC.RECONVERGENT B0 ;  /* 0x0000000000007941 */ /* 0x000fea0003800200 */
.L_x_139:
[----:B------:R-:W-:Y:S01]  /*8510*/  BAR.SYNC.DEFER_BLOCKING 0x1, 0x80 ;  /* 0x0042000000007b1d */ /* 0x000fe20000010000 */
[----:B------:R-:W-:Y:S01]  /*8520*/  UIADD3 UR4, UPT, UPT, UR46, 0x1, URZ ;  /* 0x000000012e047890 */ /* 0x000fe2000fffe0ff */
[----:B------:R-:W-:Y:S03]  /*8530*/  HFMA2 R76, -RZ, RZ, 0, 0 ;  /* 0x00000000ff4c7431 */ /* 0x000fe600000001ff */
        /* <DEDUP_REMOVED lines=19> */
.L_x_144:
[----:B------:R-:W-:Y:S05]  /*8670*/  BSYNC B0 ;  /* 0x0000000000007941 */ /* 0x000fea0003800000 */
.L_x_143:
[----:B------:R-:W-:Y:S01]  /*8680*/  ISETP.NE.AND P0, PT, R75, RZ, PT ;  /* 0x000000ff4b00720c */ /* 0x000fe20003f05270 */
[----:B------:R-:W-:Y:S11]  /*8690*/  VIADD R73, R73, 0x1 ;  /* 0x0000000149497836 */ /* 0x000ff60000000000 */
[----:B------:R-:W-:Y:S01]  /*86a0*/  @!UPT UIADD3 URZ, UPT, UPT, URZ, URZ, URZ ;  /* 0x000000fffffff290 */ /* 0x000fe2000fffe0ff */
[----:B------:R2:W4:Y:S04]  /*86b0*/  @P0 LDS.128 R32, [R5] ;  /* 0x0000000005200984 */ /* 0x0005280000000c00 */
[----:B------:R2:W1:Y:S04]  /*86c0*/  @P0 LDS.128 R36, [R4+0x10] ;  /* 0x0000100004240984 */ /* 0x0004680000000c00 */
[----:B------:R2:W1:Y:S04]  /*86d0*/  @P0 LDS.128 R40, [R3+0x20] ;  /* 0x0000200003280984 */ /* 0x0004680000000c00 */
[----:B------:R2:W1:Y:S01]  /*86e0*/  @P0 LDS.128 R44, [R2+0x30] ;  /* 0x00003000022c0984 */ /* 0x0004620000000c00 */
[C---:B------:R-:W-:Y:S04]  /*86f0*/  ISETP.NE.AND P0, PT, R73.reuse, 0x4, PT ;  /* 0x000000044900780c */ /* 0x040fe80003f05270 */
[----:B------:R-:W-:Y:S02]  /*8700*/  SEL R73, R73, RZ, P0 ;  /* 0x000000ff49497207 */ /* 0x000fe40000000000 */
[----:B------:R-:W-:Y:S02]  /*8710*/  SEL R76, RZ, 0x1, P0 ;  /* 0x00000001ff4c7807 */ /* 0x000fe40000000000 */
.L_x_142:
[----:B------:R-:W-:Y:S05]  /*8720*/  BSYNC B1 ;  /* 0x0000000000017941 */ /* 0x000fea0003800000 */
.L_x_141:
        /* <DEDUP_REMOVED lines=21> */
.L_x_146:
        /* <DEDUP_REMOVED lines=54> */
[----:B------:R-:W-:Y:S01]  /*8be0*/  @P6 SHF.L.U32 R2, R76, 0x1f, RZ ;  /* 0x0000001f4c026819 */ /* 0x000fe200000006ff */
        /* <DEDUP_REMOVED lines=11> */
.L_x_148:
[----:B------:R-:W-:Y:S05]  /*8ca0*/  BSYNC.RECONVERGENT B0 ;  /* 0x0000000000007941 */ /* 0x000fea0003800200 */
.L_x_147:
        /* <DEDUP_REMOVED lines=18> */
[----:B------:R-:W-:Y:S04]  /*8dd0*/  SHF.L.U32 R6, R76, 0x1f, RZ ;  /* 0x0000001f4c067819 */ /* 0x000fe800000006ff */
[----:B------:R-:W1:Y:S02]  /*8de0*/  SYNCS.PHASECHK.TRANS64.TRYWAIT P0, [R0+URZ+0x40], R6 ;  /* 0x00004006000075a7 */ /* 0x000e6400080011ff */
[----:B-1----:R-:W-:Y:S05]  /*8df0*/  @!P0 BRA `(.L_x_153) ;  /* 0x0000002c00bc8947 */ /* 0x002fea0003800000 */
.L_x_152:
[----:B------:R-:W-:Y:S05]  /*8e00*/  BSYNC B0 ;  /* 0x0000000000007941 */ /* 0x000fea0003800000 */
.L_x_151:
[----:B------:R-:W-:Y:S01]  /*8e10*/  ISETP.NE.AND P0, PT, R75, RZ, PT ;  /* 0x000000ff4b00720c */ /* 0x000fe20003f05270 */
[----:B------:R-:W-:Y:S11]  /*8e20*/  VIADD R73, R73, 0x1 ;  /* 0x0000000149497836 */ /* 0x000ff60000000000 */
[----:B------:R-:W-:Y:S01]  /*8e30*/  @!UPT UIADD3 URZ, UPT, UPT, URZ, URZ, URZ ;  /* 0x000000fffffff290 */ /* 0x000fe2000fffe0ff */
[----:B------:R2:W4:Y:S04]  /*8e40*/  @P0 LDS.128 R32, [R5] ;  /* 0x0000000005200984 */ /* 0x0005280000000c00 */
[----:B------:R2:W2:Y:S04]  /*8e50*/  @P0 LDS.128 R36, [R4+0x10] ;  /* 0x0000100004240984 */ /* 0x0004a80000000c00 */
[----:B------:R2:W2:Y:S04]  /*8e60*/  @P0 LDS.128 R40, [R3+0x20] ;  /* 0x0000200003280984 */ /* 0x0004a80000000c00 */
[----:B------:R2:W2:Y:S01]  /*8e70*/  @P0 LDS.128 R44, [R2+0x30] ;  /* 0x00003000022c0984 */ /* 0x0004a20000000c00 */
[C---:B------:R-:W-:Y:S04]  /*8e80*/  ISETP.NE.AND P0, PT, R73.reuse, 0x4, PT ;  /* 0x000000044900780c */ /* 0x040fe80003f05270 */
[----:B-1----:R-:W-:Y:S02]  /*8e90*/  SEL R0, RZ, 0x1, P0 ;  /* 0x00000001ff007807 */ /* 0x002fe40000000000 */
[----:B------:R-:W-:Y:S02]  /*8ea0*/  SEL R73, R73, RZ, P0 ;  /* 0x000000ff49497207 */ /* 0x000fe40000000000 */
[----:B------:R-:W-:Y:S02]  /*8eb0*/  LOP3.LUT R76, R76, R0, RZ, 0x3c, !PT ;  /* 0x000000004c4c7212 */ /* 0x000fe400078e3cff */
.L_x_150:
[----:B------:R-:W-:Y:S05]  /*8ec0*/  BSYNC B1 ;  /* 0x0000000000017941 */ /* 0x000fea0003800000 */
.L_x_149:
[----:B------:R-:W-:Y:S05]  /*8ed0*/  VIADD R0, R25, 0x40 ;  /* 0x0000004019007836 */ /* 0x000fea0000000000 */
[----:B------:R-:W-:Y:S04]  /*8ee0*/  SHF.R.U32.HI R0, RZ, 0x15, R0 ;  /* 0x00000015ff007819 */ /* 0x000fe80000011600 */
[----:B------:R-:W-:Y:S11]  /*8ef0*/  LOP3.LUT P0, RZ, R0, 0x3, R52, 0x48, !PT ;  /* 0x0000000300ff7812 */ /* 0x000ff60007804834 */
[----:B------:R-:W-:Y:S02]  /*8f00*/  @!UPT UIADD3 URZ, UPT, UPT, URZ, URZ, URZ ;  /* 0x000000fffffff290 */ /* 0x000fe4000fffe0ff */
[----:B------:R-:W-:Y:S05]  /*8f10*/  @!P0 BRA `(.L_x_154) ;  /* 0x0000000000408947 */ /* 0x000fea0003800000 */
[----:B------:R-:W5:Y:S01]  /*8f20*/  LDCU.64 UR8, c[0x4][0x70] ;  /* 0x01000e00ff0877ac */ /* 0x000f620008000a00 */
[----:B--2---:R-:W-:Y:S01]  /*8f30*/  MOV R3, 0x0 ;  /* 0x0000000000037802 */ /* 0x004fe20000000f00 */
[----:B-1----:R-:W-:Y:S02]  /*8f40*/  HFMA2 R12, -RZ, RZ, 0, 5.9604644775390625e-08 ;  /* 0x00000001ff0c7431 */ /* 0x002fe400000001ff */
[----:B------:R-:W-:Y:S02]  /*8f50*/  IMAD.MOV.U32 R8, RZ, RZ, 0x192 ;  /* 0x00000192ff087424 */ /* 0x000fe400078e00ff */
[----:B------:R-:W-:Y:S01]  /*8f60*/  IMAD.MOV.U32 R13, RZ, RZ, RZ ;  /* 0x000000ffff0d7224 */ /* 0x000fe200078e00ff */
[----:B------:R-:W1:Y:S01]  /*8f70*/  LDCU.64 UR6, c[0x4][0x78] ;  /* 0x01000f00ff0677ac */ /* 0x000e620008000a00 */
[----:B------:R-:W2:Y:S01]  /*8f80*/  LDC.64 R2, c[0x4][R3] ;  /* 0x0100000003027b82 */ /* 0x000ea20000000a00 */
[----:B------:R-:W3:Y:S01]  /*8f90*/  LDCU.64 UR4, c[0x4][0x10] ;  /* 0x01000200ff0477ac */ /* 0x000ee20008000a00 */
[----:B-----5:R-:W-:Y:S01]  /*8fa0*/  MOV R5, UR9 ;  /* 0x0000000900057c02 */ /* 0x020fe20008000f00 */
[----:B------:R-:W-:Y:S01]  /*8fb0*/  IMAD.U32 R4, RZ, RZ, UR8 ;  /* 0x00000008ff047e24 */ /* 0x000fe2000f8e00ff */
[----:B-1----:R-:W-:Y:S01]  /*8fc0*/  MOV R7, UR7 ;  /* 0x0000000700077c02 */ /* 0x002fe20008000f00 */
[----:B------:R-:W-:Y:S01]  /*8fd0*/  IMAD.U32 R6, RZ, RZ, UR6 ;  /* 0x00000006ff067e24 */ /* 0x000fe2000f8e00ff */
[----:B---3--:R-:W-:Y:S01]  /*8fe0*/  MOV R11, UR5 ;  /* 0x00000005000b7c02 */ /* 0x008fe20008000f00 */
[----:B------:R-:W-:Y:S02]  /*8ff0*/  IMAD.U32 R10, RZ, RZ, UR4 ;  /* 0x00000004ff0a7e24 */ /* 0x000fe4000f8e00ff */
[----:B------:R-:W-:Y:S07]  /*9000*/  LEPC R20, `(.L_x_154) ;  /* 0x000000001014794e */ /* 0x000fee0000000000 */
[----:B--2-4-:R-:W-:Y:S05]  /*9010*/  CALL.ABS.NOINC R2 ;  /* 0x0000000002007343 */ /* 0x014fea0003c00000 */
.L_x_154:
[----:B------:R-:W-:Y:S05]  /*9020*/  WARPSYNC.ALL ;  /* 0x0000000000007948 */ /* 0x000fea0003800000 */
[----:B------:R-:W-:Y:S01]  /*9030*/  R2UR UR4, R25 ;  /* 0x00000000190472ca */ /* 0x000fe200000e0000 */
[----:B------:R-:W-:Y:S01]  /*9040*/  BSSY.RECONVERGENT B0, `(.L_x_155) ;  /* 0x0000043000007945 */ /* 0x000fe20003800200 */
[----:B------:R-:W-:Y:S02]  /*9050*/  ISETP.NE.AND P6, PT, R71, RZ, PT ;  /* 0x000000ff4700720c */ /* 0x000fe40003fc5270 */
[----:B------:R-:W-:Y:S02]  /*9060*/  ISETP.NE.AND P0, PT, R66, RZ, PT ;  /* 0x000000ff4200720c */ /* 0x000fe40003f05270 */
[----:B------:R-:W-:Y:S07]  /*9070*/  MOV R20, UR47 ;  /* 0x0000002f00147c02 */ /* 0x000fee0008000f00 */
[----:B-12---:R-:W1:Y:S02]  /*9080*/  LDTM.x16 R4, tmem[UR4+0x40] ;  /* 0x00004004000479ee */ /* 0x006e640008240000 */
        /* <DEDUP_REMOVED lines=50> */
[----:B------:R-:W-:Y:S02]  /*93b0*/  UIADD3 UR4, UPT, UPT, UR43, 0x200, URZ ;  /* 0x000002002b047890 */ /* 0x000fe4000fffe0ff */
[----:B------:R-:W-:Y:S01]  /*93c0*/  UIADD3 UR9, UPT, UPT, UR49, 0x40, URZ ;  /* 0x0000004031097890 */ /* 0x000fe2000fffe0ff */
[----:B------:R-:W-:Y:S01]  /*93d0*/  UMOV UR10, UR50 ;  /* 0x00000032000a7c82 */ /* 0x000fe20008000000 */
[----:B------:R-:W-:Y:S02]  /*93e0*/  UMOV UR11, UR36 ;  /* 0x00000024000b7c82 */ /* 0x000fe40008000000 */
        /* <DEDUP_REMOVED lines=8> */
.L_x_156:
[----:B------:R-:W-:Y:S05]  /*9470*/  BSYNC.RECONVERGENT B0 ;  /* 0x0000000000007941 */ /* 0x000fea0003800200 */
.L_x_155:
        /* <DEDUP_REMOVED lines=21> */
.L_x_160:
[----:B------:R-:W-:Y:S05]  /*95d0*/  BSYNC B0 ;  /* 0x0000000000007941 */ /* 0x000fea0003800000 */
.L_x_159:
        /* <DEDUP_REMOVED lines=11> */
.L_x_158:
[----:B------:R-:W-:Y:S05]  /*9690*/  BSYNC B1 ;  /* 0x0000000000017941 */ /* 0x000fea0003800000 */
.L_x_157:
        /* <DEDUP_REMOVED lines=21> */
.L_x_162:
        /* <DEDUP_REMOVED lines=66> */
.L_x_164:
[----:B------:R-:W-:Y:S05]  /*9c10*/  BSYNC.RECONVERGENT B0 ;  /* 0x0000000000007941 */ /* 0x000fea0003800200 */
.L_x_163:
        /* <DEDUP_REMOVED lines=21> */
.L_x_168:
[----:B------:R-:W-:Y:S05]  /*9d70*/  BSYNC B0 ;  /* 0x0000000000007941 */ /* 0x000fea0003800000 */
.L_x_167:
        /* <DEDUP_REMOVED lines=11> */
.L_x_166:
[----:B------:R-:W-:Y:S05]  /*9e30*/  BSYNC B1 ;  /* 0x0000000000017941 */ /* 0x000fea0003800000 */
.L_x_165:
        /* <DEDUP_REMOVED lines=21> */
.L_x_170:
        /* <DEDUP_REMOVED lines=66> */
.L_x_172:
[----:B------:R-:W-:Y:S05]  /*a3b0*/  BSYNC.RECONVERGENT B0 ;  /* 0x0000000000007941 */ /* 0x000fea0003800200 */
.L_x_171:
        /* <DEDUP_REMOVED lines=21> */
.L_x_176:
[----:B------:R-:W-:Y:S05]  /*a510*/  BSYNC B0 ;  /* 0x0000000000007941 */ /* 0x000fea0003800000 */
.L_x_175:
[----:B------:R-:W-:Y:S11]  /*a520*/  ISETP.NE.AND P0, PT, R75, RZ, PT ;  /* 0x000000ff4b00720c */ /* 0x000ff60003f05270 */
[----:B------:R-:W-:Y:S02]  /*a530*/  @!UPT UIADD3 URZ, UPT, UPT, URZ, URZ, URZ ;  /* 0x000000fffffff290 */ /* 0x000fe4000fffe0ff */
[----:B------:R2:W4:Y:S04]  /*a540*/  @P0 LDS.128 R32, [R4] ;  /* 0x0000000004200984 */ /* 0x0005280000000c00 */
[----:B------:R2:W1:Y:S04]  /*a550*/  @P0 LDS.128 R36, [R3+0x10] ;  /* 0x0000100003240984 */ /* 0x0004680000000c00 */
[----:B------:R2:W1:Y:S04]  /*a560*/  @P0 LDS.128 R40, [R2+0x20] ;  /* 0x0000200002280984 */ /* 0x0004680000000c00 */
[----:B------:R2:W1:Y:S02]  /*a570*/  @P0 LDS.128 R44, [R73+0x30] ;  /* 0x00003000492c0984 */ /* 0x0004640000000c00 */
.L_x_174:
[----:B------:R-:W-:Y:S05]  /*a580*/  BSYNC B1 ;  /* 0x0000000000017941 */ /* 0x000fea0003800000 */
.L_x_173:
        /* <DEDUP_REMOVED lines=21> */
.L_x_178:
[----:B------:R-:W-:Y:S01]  /*a6e0*/  ISETP.NE.AND P0, PT, R66, RZ, PT ;  /* 0x000000ff4200720c */ /* 0x000fe20003f05270 */
[----:B------:R-:W-:Y:S05]  /*a6f0*/  WARPSYNC.ALL ;  /* 0x0000000000007948 */ /* 0x000fea0003800000 */
[----:B------:R-:W-:Y:S01]  /*a700*/  R2UR UR4, R25 ;  /* 0x00000000190472ca */ /* 0x000fe200000e0000 */
[----:B------:R-:W-:Y:S01]  /*a710*/  BSSY.RECONVERGENT B0, `(.L_x_179) ;  /* 0x000003b000007945 */ /* 0x000fe20003800200 */
[----:B------:R-:W-:Y:S04]  /*a720*/  IADD3 R72, PT, PT, R72, 0xd0, RZ ;  /* 0x000000d048487810 */ /* 0x000fe80007ffe0ff */
[----:B------:R-:W-:Y:S07]  /*a730*/  LOP3.LUT R72, R72, 0xfefffff8, RZ, 0xc0, !PT ;  /* 0xfefffff848487812 */ /* 0x000fee00078ec0ff */
[----:B--2---:R-:W1:Y:S01]  /*a740*/  LDTM.x16 R4, tmem[UR4+0x70] ;  /* 0x00007004000479ee */ /* 0x004e620008240000 */
[----:B------:R-:W-:Y:S01]  /*a750*/  NOP ;  /* 0x0000000000007918 */ /* 0x000fe20000000000 */
[----:B-1----:R1:W-:Y:S01]  /*a760*/  SYNCS.ARRIVE.TRANS64.RED.A1T0 RZ, [R72+URZ], RZ ;  /* 0x000000ff48ff79a7 */ /* 0x0023e200081004ff */
[C---:B------:R-:W-:Y:S01]  /*a770*/  FMUL R0, R24.reuse, R4 ;  /* 0x0000000418007220 */ /* 0x040fe20000400000 */
        /* <DEDUP_REMOVED lines=52> */
.L_x_180:
[----:B------:R-:W-:Y:S05]  /*aac0*/  BSYNC.RECONVERGENT B0 ;  /* 0x0000000000007941 */ /* 0x000fea0003800200 */
.L_x_179:
[----:B------:R-:W-:Y:S01]  /*aad0*/  BAR.SYNC.DEFER_BLOCKING 0x1, 0x80 ;  /* 0x0042000000007b1d */ /* 0x000fe20000010000 */
[----:B------:R-:W-:Y:S01]  /*aae0*/  UISETP.NE.AND UP0, UPT, UR53, -0x8, UPT ;  /* 0xfffffff83500788c */ /* 0x000fe2000bf05270 */
[----:B------:R-:W-:Y:S08]  /*aaf0*/  IADD3 R22, PT, PT, R22, 0x1, RZ ;  /* 0x0000000116167810 */ /* 0x000ff00007ffe0ff */
[----:B------:R-:W-:Y:S05]  /*ab00*/  BRA.U !UP0, `(.L_x_181) ;  /* 0x0000000108287547 */ /* 0x000fea000b800000 */
[----:B------:R-:W-:Y:S01]  /*ab10*/  ISETP.NE.AND P0, PT, R71, RZ, PT ;  /* 0x000000ff4700720c */ /* 0x000fe20003f05270 */
[----:B------:R-:W-:Y:S01]  /*ab20*/  IMAD.U32 R2, RZ, RZ, UR47 ;  /* 0x0000002fff027e24 */ /* 0x000fe2000f8e00ff */
[----:B------:R-:W-:Y:S01]  /*ab30*/  UIADD3 UR4, UPT, UPT, UR47, 0x1, URZ ;  /* 0x000000012f047890 */ /* 0x000fe2000fffe0ff */
[----:B------:R-:W-:Y:S03]  /*ab40*/  IMAD.U32 R0, RZ, RZ, UR52 ;  /* 0x00000034ff007e24 */ /* 0x000fe6000f8e00ff */
[----:B------:R-:W-:Y:S04]  /*ab50*/  UISETP.NE.AND UP0, UPT, UR4, 0x4, UPT ;  /* 0x000000040400788c */ /* 0x000fe8000bf05270 */
[----:B------:R-:W-:Y:S03]  /*ab60*/  USEL UR47, UR4, URZ, UP0 ;  /* 0x000000ff042f7287 */ /* 0x000fe60008000000 */
[----:B------:R-:W-:Y:S05]  /*ab70*/  @P0 LEA R2, R2, UR43, 0x3 ;  /* 0x0000002b02020c11 */ /* 0x000fea000f8e18ff */
[----:B------:R-:W-:Y:S05]  /*ab80*/  @P0 VIADD R2, R2, 0x60 ;  /* 0x0000006002020836 */ /* 0x000fea0000000000 */
[----:B------:R-:W-:Y:S04]  /*ab90*/  @P0 PRMT R0, R0, 0x654, R2 ;  /* 0x0000065400000816 */ /* 0x000fe80000000002 */
[----:B------:R2:W-:Y:S03]  /*aba0*/  @P0 SYNCS.ARRIVE.TRANS64.RED.A1T0 RZ, [R0+URZ], RZ ;  /* 0x000000ff00ff09a7 */ /* 0x0005e600081004ff */
.L_x_181:
[----:B------:R-:W-:Y:S01]  /*abb0*/  R2UR UR6, R70 ;  /* 0x00000000460672ca */ /* 0x000fe200000e0000 */
[----:B------:R-:W-:Y:S01]  /*abc0*/  UIADD3 UR53, UPT, UPT, UR53, 0x8, URZ ;  /* 0x0000000835357890 */ /* 0x000fe2000fffe0ff */
[----:B------:R-:W-:Y:S02]  /*abd0*/  R2UR UR5, R53 ;  /* 0x00000000350572ca */ /* 0x000fe400000e0000 */
[----:B------:R-:W-:Y:S02]  /*abe0*/  R2UR UR4, R54 ;  /* 0x00000000360472ca */ /* 0x000fe400000e0000 */
[----:B------:R-:W-:Y:S02]  /*abf0*/  R2UR UR36, R69 ;  /* 0x00000000452472ca */ /* 0x000fe400000e0000 */
[----:B------:R-:W-:Y:S02]  /*ac00*/  ISETP.NE.AND P0, PT, R58, 0x2, PT ;  /* 0x000000023a00780c */ /* 0x000fe40003f05270 */
[----:B------:R-:W-:Y:S02]  /*ac10*/  ISETP.NE.AND P1, PT, R22, 0x4, PT ;  /* 0x000000041600780c */ /* 0x000fe40003f25270 */
[----:B------:R-:W-:Y:S01]  /*ac20*/  SEL R2, RZ, 0x1, P0 ;  /* 0x00000001ff027807 */ /* 0x000fe20000000000 */
[----:B------:R-:W-:Y:S01]  /*ac30*/  UISETP.NE.AND UP0, UPT, UR6, URZ, UPT ;  /* 0x000000ff0600728c */ /* 0x000fe2000bf05270 */
[----:B--2---:R-:W-:Y:S01]  /*ac40*/  SEL R0, RZ, 0x1, P1 ;  /* 0x00000001ff007807 */ /* 0x004fe20000800000 */
[----:B------:R-:W-:Y:S01]  /*ac50*/  UIADD3 UR20, UPT, UPT, UR37, UR5, URZ ;  /* 0x0000000525147290 */ /* 0x000fe2000fffe0ff */
[----:B------:R-:W-:Y:S01]  /*ac60*/  LOP3.LUT R60, R60, R2, RZ, 0x3c, !PT ;  /* 0x000000023c3c7212 */ /* 0x000fe200078e3cff */
[----:B------:R-:W-:Y:S01]  /*ac70*/  UIADD3 UR16, UPT, UPT, UR38, UR4, URZ ;  /* 0x0000000426107290 */ /* 0x000fe2000fffe0ff */
[----:B------:R-:W-:Y:S02]  /*ac80*/  LOP3.LUT R61, R61, R0, RZ, 0x3c, !PT ;  /* 0x000000003d3d7212 */ /* 0x000fe400078e3cff */
[----:B------:R-:W-:Y:S02]  /*ac90*/  SEL R58, R58, RZ, P0 ;  /* 0x000000ff3a3a7207 */ /* 0x000fe40000000000 */
[----:B------:R-:W-:Y:S01]  /*aca0*/  SEL R22, R22, RZ, P1 ;  /* 0x000000ff16167207 */ /* 0x000fe20000800000 */
[----:B------:R-:W-:Y:S06]  /*acb0*/  BRA.U UP0, `(.L_x_182) ;  /* 0xffffffb500347547 */ /* 0x000fec000b83ffff */
[----:B------:R-:W-:-:S13]  /*acc0*/  R2UR UR4, R55 ;  /* 0x00000000370472ca */ /* 0x000fda00000e0000 */
[----:B------:R-:W-:-:S09]  /*acd0*/  UISETP.NE.AND UP0, UPT, UR4, URZ, UPT ;  /* 0x000000ff0400728c */ /* 0x000fd2000bf05270 */
[----:B------:R-:W-:Y:S05]  /*ace0*/  BRA.U !UP0, `(.L_x_183) ;  /* 0x0000000108487547 */ /* 0x000fea000b800000 */
[----:B------:R-:W2:Y:S02]  /*acf0*/  LDCU.64 UR4, c[0x0][0x890] ;  /* 0x00011200ff0477ac */ /* 0x000ea40008000a00 */
[----:B--2---:R-:W-:-:S04]  /*ad00*/  UISETP.NE.U32.AND UP0, UPT, UR4, URZ, UPT ;  /* 0x000000ff0400728c */ /* 0x004fc8000bf05070 */
[----:B------:R-:W-:-:S09]  /*ad10*/  UISETP.NE.AND.EX UP0, UPT, UR5, URZ, UPT, UP0 ;  /* 0x000000ff0500728c */ /* 0x000fd2000bf05300 */
[----:B------:R-:W-:Y:S05]  /*ad20*/  BRA.U UP0, `(.L_x_184) ;  /* 0x00000001000c7547 */ /* 0x000fea000b800000 */
[----:B------:R-:W-:-:S13]  /*ad30*/  FSETP.NEU.AND P0, PT, R27, RZ, PT ;  /* 0x000000ff1b00720b */ /* 0x000fda0003f0d000 */
[----:B------:R-:W-:Y:S05]  /*ad40*/  @!P0 EXIT ;  /* 0x000000000000894d */ /* 0x000fea0003800000 */
[----:B------:R-:W-:Y:S05]  /*ad50*/  BRA `(.L_x_183) ;  /* 0x00000000002c7947 */ /* 0x000fea0003800000 */
.L_x_184:
[----:B------:R-:W-:Y:S01]  /*ad60*/  ISETP.NE.AND P0, PT, R57, RZ, PT ;  /* 0x000000ff3900720c */ /* 0x000fe20003f05270 */
[----:B------:R-:W-:-:S12]  /*ad70*/  BSSY.RECONVERGENT B0, `(.L_x_183) ;  /* 0x0000009000007945 */ /* 0x000fd80003800200 */
[----:B------:R-:W-:Y:S05]  /*ad80*/  @P0 BRA `(.L_x_185) ;  /* 0x0000000000140947 */ /* 0x000fea0003800000 */
[----:B------:R-:W2:Y:S02]  /*ad90*/  LDCU.64 UR4, c[0x0][0x888] ;  /* 0x00011100ff0477ac */ /* 0x000ea40008000a00 */
[----:B--2---:R-:W-:-:S04]  /*ada0*/  ISETP.NE.U32.AND P0, PT, RZ, UR4, PT ;  /* 0x00000004ff007c0c */ /* 0x004fc8000bf05070 */
[----:B------:R-:W-:-:S13]  /*adb0*/  ISETP.NE.AND.EX P0, PT, RZ, UR5, PT, P0 ;  /* 0x00000005ff007c0c */ /* 0x000fda000bf05300 */
[----:B------:R-:W-:Y:S05]  /*adc0*/  @!P0 EXIT ;  /* 0x000000000000894d */ /* 0x000fea0003800000 */
[----:B------:R-:W-:Y:S05]  /*add0*/  BRA `(.L_x_186) ;  /* 0x0000000000087947 */ /* 0x000fea0003800000 */
.L_x_185:
[----:B------:R-:W-:-:S13]  /*ade0*/  FSETP.NEU.AND P0, PT, R27, RZ, PT ;  /* 0x000000ff1b00720b */ /* 0x000fda0003f0d000 */
[----:B------:R-:W-:Y:S05]  /*adf0*/  @!P0 EXIT ;  /* 0x000000000000894d */ /* 0x000fea0003800000 */
.L_x_186:
[----:B------:R-:W-:Y:S05]  /*ae00*/  BSYNC.RECONVERGENT B0 ;  /* 0x0000000000007941 */ /* 0x000fea0003800200 */
.L_x_183:
[----:B------:R-:W-:Y:S01]  /*ae10*/  ULEA UR4, UR47, UR43, 0x3 ;  /* 0x0000002b2f047291 */ /* 0x000fe2000f8e18ff */
[----:B------:R-:W-:-:S04]  /*ae20*/  DEPBAR.LE SB0, 0x0 ;  /* 0x000080000000791a */ /* 0x000fc80000000000 */
[----:B------:R-:W-:-:S04]  /*ae30*/  UIADD3 UR4, UPT, UPT, UR4, 0x60, URZ ;  /* 0x0000006004047890 */ /* 0x000fc8000fffe0ff */
[----:B------:R-:W-:-:S09]  /*ae40*/  UPRMT UR4, UR52, 0x654, UR4 ;  /* 0x0000065434047896 */ /* 0x000fd20008000004 */
[----:B------:R-:W-:Y:S01]  /*ae50*/  SYNCS.ARRIVE.TRANS64.RED.A1T0 RZ, [UR4], RZ ;  /* 0x000000ffffff79a7 */ /* 0x000fe20008100404 */
[----:B------:R-:W-:Y:S05]  /*ae60*/  EXIT ;  /* 0x000000000000794d */ /* 0x000fea0003800000 */
.L_x_24:
[----:B--2---:R2:W3:Y:S02]  /*ae70*/  SYNCS.PHASECHK.TRANS64.TRYWAIT P0, [R0+URZ+0x100], R2 ;  /* 0x00010002000075a7 */ /* 0x0044e400080011ff */
[----:B---3--:R-:W-:Y:S05]  /*ae80*/  @!P0 NANOSLEEP.SYNCS 0x989680 ;  /* 0x009896800000895d */ /* 0x008fea0003900000 */
[----:B------:R-:W3:Y:S02]  /*ae90*/  @!P0 SYNCS.PHASECHK.TRANS64 P0, [R0+URZ+0x100], R2 ;  /* 0x00010002000085a7 */ /* 0x000ee400080010ff */
[----:B---3--:R-:W-:Y:S05]  /*aea0*/  @!P0 BRA `(.L_x_24) ;  /* 0xfffffffc00f08947 */ /* 0x008fea000383ffff */
[----:B------:R-:W-:Y:S05]  /*aeb0*/  BRA `(.L_x_187) ;  /* 0xffffff6800ec7947 */ /* 0x000fea000383ffff */
.L_x_27:
[----:B-1----:R-:W-:-:S07]  /*aec0*/  MOV R0, UR33 ;  /* 0x0000002100007c02 */ /* 0x002fce0008000f00 */
.L_x_188:
[----:B-1----:R1:W2:Y:S02]  /*aed0*/  SYNCS.PHASECHK.TRANS64.TRYWAIT P0, [R0+URZ+0x20], R3 ;  /* 0x00002003000075a7 */ /* 0x0022a400080011ff */
[----:B--2---:R-:W-:Y:S05]  /*aee0*/  @!P0 NANOSLEEP.SYNCS 0x989680 ;  /* 0x009896800000895d */ /* 0x004fea0003900000 */
[----:B------:R-:W2:Y:S02]  /*aef0*/  @!P0 SYNCS.PHASECHK.TRANS64 P0, [R0+URZ+0x20], R3 ;  /* 0x00002003000085a7 */ /* 0x000ea400080010ff */
[----:B--2---:R-:W-:Y:S05]  /*af00*/  @!P0 BRA `(.L_x_188) ;  /* 0xfffffffc00f08947 */ /* 0x004fea000383ffff */
[----:B------:R-:W-:Y:S05]  /*af10*/  BRA `(.L_x_26) ;  /* 0xffffff6c00447947 */ /* 0x000fea000383ffff */
.L_x_34:
[----:B-1----:R-:W-:-:S07]  /*af20*/  MOV R0, UR7 ;  /* 0x0000000700007c02 */ /* 0x002fce0008000f00 */
.L_x_189:
[----:B-1----:R1:W2:Y:S02]  /*af30*/  SYNCS.PHASECHK.TRANS64.TRYWAIT P0, [R0+URZ+0x20], R3 ;  /* 0x00002003000075a7 */ /* 0x0022a400080011ff */
[----:B--2---:R-:W-:Y:S05]  /*af40*/  @!P0 NANOSLEEP.SYNCS 0x989680 ;  /* 0x009896800000895d */ /* 0x004fea0003900000 */
[----:B------:R-:W2:Y:S02]  /*af50*/  @!P0 SYNCS.PHASECHK.TRANS64 P0, [R0+URZ+0x20], R3 ;  /* 0x00002003000085a7 */ /* 0x000ea400080010ff */
[----:B--2---:R-:W-:Y:S05]  /*af60*/  @!P0 BRA `(.L_x_189) ;  /* 0xfffffffc00f08947 */ /* 0x004fea000383ffff */
[----:B------:R-:W-:Y:S05]  /*af70*/  BRA `(.L_x_33) ;  /* 0xffffff7000387947 */ /* 0x000fea000383ffff */
.L_x_41:
[----:B-1----:R1:W2:Y:S02]  /*af80*/  SYNCS.PHASECHK.TRANS64.TRYWAIT P0, [R3+URZ+0x90], R0 ;  /* 0x00009000030075a7 */ /* 0x0022a400080011ff */
[----:B--2---:R-:W-:Y:S05]  /*af90*/  @!P0 NANOSLEEP.SYNCS 0x989680 ;  /* 0x009896800000895d */ /* 0x004fea0003900000 */
[----:B------:R-:W2:Y:S02]  /*afa0*/  @!P0 SYNCS.PHASECHK.TRANS64 P0, [R3+URZ+0x90], R0 ;  /* 0x00009000030085a7 */ /* 0x000ea400080010ff */
[----:B--2---:R-:W-:Y:S05]  /*afb0*/  @!P0 BRA `(.L_x_41) ;  /* 0xfffffffc00f08947 */ /* 0x004fea000383ffff */
[----:B------:R-:W-:Y:S05]  /*afc0*/  BRA `(.L_x_190) ;  /* 0xffffff7400207947 */ /* 0x000fea000383ffff */
.L_x_45:
[----:B------:R-:W-:-:S07]  /*afd0*/  MOV R0, UR4 ;  /* 0x0000000400007c02 */ /* 0x000fce0008000f00 */
.L_x_191:
[----:B-1----:R1:W2:Y:S02]  /*afe0*/  SYNCS.PHASECHK.TRANS64.TRYWAIT P0, [R0+URZ], R2 ;  /* 0x00000002000075a7 */ /* 0x0022a400080011ff */
[----:B--2---:R-:W-:Y:S05]  /*aff0*/  @!P0 NANOSLEEP.SYNCS 0x989680 ;  /* 0x009896800000895d */ /* 0x004fea0003900000 */
[----:B------:R-:W2:Y:S02]  /*b000*/  @!P0 SYNCS.PHASECHK.TRANS64 P0, [R0+URZ], R2 ;  /* 0x00000002000085a7 */ /* 0x000ea400080010ff */
[----:B--2---:R-:W-:Y:S05]  /*b010*/  @!P0 BRA `(.L_x_191) ;  /* 0xfffffffc00f08947 */ /* 0x004fea000383ffff */
[----:B------:R-:W-:Y:S05]  /*b020*/  BRA `(.L_x_192) ;  /* 0xffffff7800cc7947 */ /* 0x000fea000383ffff */
.L_x_46:
[----:B------:R-:W-:-:S07]  /*b030*/  MOV R0, UR5 ;  /* 0x0000000500007c02 */ /* 0x000fce0008000f00 */
.L_x_193:
[----:B-1----:R1:W2:Y:S02]  /*b040*/  SYNCS.PHASECHK.TRANS64.TRYWAIT P0, [R0+URZ], R3 ;  /* 0x00000003000075a7 */ /* 0x0022a400080011ff */
[----:B--2---:R-:W-:Y:S05]  /*b050*/  @!P0 NANOSLEEP.SYNCS 0x989680 ;  /* 0x009896800000895d */ /* 0x004fea0003900000 */
[----:B------:R-:W2:Y:S02]  /*b060*/  @!P0 SYNCS.PHASECHK.TRANS64 P0, [R0+URZ], R3 ;  /* 0x00000003000085a7 */ /* 0x000ea400080010ff */
[----:B--2---:R-:W-:Y:S05]  /*b070*/  @!P0 BRA `(.L_x_193) ;  /* 0xfffffffc00f08947 */ /* 0x004fea000383ffff */
[----:B------:R-:W-:Y:S05]  /*b080*/  BRA `(.L_x_194) ;  /* 0xffffff7800d87947 */ /* 0x000fea000383ffff */
.L_x_47:
[----:B------:R-:W-:-:S07]  /*b090*/  MOV R0, UR5 ;  /* 0x0000000500007c02 */ /* 0x000fce0008000f00 */
.L_x_195:
[----:B-1----:R1:W2:Y:S02]  /*b0a0*/  SYNCS.PHASECHK.TRANS64.TRYWAIT P0, [R0+URZ], R3 ;  /* 0x00000003000075a7 */ /* 0x0022a400080011ff */
[----:B--2---:R-:W-:Y:S05]  /*b0b0*/  @!P0 NANOSLEEP.SYNCS 0x989680 ;  /* 0x009896800000895d */ /* 0x004fea0003900000 */
[----:B------:R-:W2:Y:S02]  /*b0c0*/  @!P0 SYNCS.PHASECHK.TRANS64 P0, [R0+URZ], R3 ;  /* 0x00000003000085a7 */ /* 0x000ea400080010ff */
[----:B--2---:R-:W-:Y:S05]  /*b0d0*/  @!P0 BRA `(.L_x_195) ;  /* 0xfffffffc00f08947 */ /* 0x004fea000383ffff */
[----:B------:R-:W-:Y:S05]  /*b0e0*/  BRA `(.L_x_196) ;  /* 0xffffff7800e47947 */ /* 0x000fea000383ffff */
.L_x_50:
[----:B-1----:R1:W2:Y:S02]  /*b0f0*/  SYNCS.PHASECHK.TRANS64.TRYWAIT P0, [R0+URZ+0xf0], R4 ;  /* 0x0000f004000075a7 */ /* 0x0022a400080011ff */
[----:B--2---:R-:W-:Y:S05]  /*b100*/  @!P0 NANOSLEEP.SYNCS 0x989680 ;  /* 0x009896800000895d */ /* 0x004fea0003900000 */
[----:B------:R-:W2:Y:S02]  /*b110*/  @!P0 SYNCS.PHASECHK.TRANS64 P0, [R0+URZ+0xf0], R4 ;  /* 0x0000f004000085a7 */ /* 0x000ea400080010ff */
[----:B--2---:R-:W-:Y:S05]  /*b120*/  @!P0 BRA `(.L_x_50) ;  /* 0xfffffffc00f08947 */ /* 0x004fea000383ffff */
[----:B------:R-:W-:Y:S05]  /*b130*/  BRA `(.L_x_197) ;  /* 0xffffff7c00407947 */ /* 0x000fea000383ffff */
.L_x_51:
[----:B------:R-:W-:-:S07]  /*b140*/  MOV R0, UR4 ;  /* 0x0000000400007c02 */ /* 0x000fce0008000f00 */
.L_x_198:
[----:B-1----:R1:W2:Y:S02]  /*b150*/  SYNCS.PHASECHK.TRANS64.TRYWAIT P0, [R0+URZ+0xa0], R5 ;  /* 0x0000a005000075a7 */ /* 0x0022a400080011ff */
[----:B--2---:R-:W-:Y:S05]  /*b160*/  @!P0 NANOSLEEP.SYNCS 0x989680 ;  /* 0x009896800000895d */ /* 0x004fea0003900000 */
[----:B------:R-:W2:Y:S02]  /*b170*/  @!P0 SYNCS.PHASECHK.TRANS64 P0, [R0+URZ+0xa0], R5 ;  /* 0x0000a005000085a7 */ /* 0x000ea400080010ff */
[----:B--2---:R-:W-:Y:S05]  /*b180*/  @!P0 BRA `(.L_x_198) ;  /* 0xfffffffc00f08947 */ /* 0x004fea000383ffff */
[----:B------:R-:W-:Y:S05]  /*b190*/  BRA `(.L_x_199) ;  /* 0xffffff7c00507947 */ /* 0x000fea000383ffff */
.L_x_52:
[----:B-1----:R1:W2:Y:S02]  /*b1a0*/  SYNCS.PHASECHK.TRANS64.TRYWAIT P1, [R0+URZ+0x90], R4 ;  /* 0x00009004000075a7 */ /* 0x0022a400080211ff */
[----:B--2---:R-:W-:Y:S05]  /*b1b0*/  @!P1 NANOSLEEP.SYNCS 0x989680 ;  /* 0x009896800000995d */ /* 0x004fea0003900000 */
[----:B------:R-:W2:Y:S02]  /*b1c0*/  @!P1 SYNCS.PHASECHK.TRANS64 P1, [R0+URZ+0x90], R4 ;  /* 0x00009004000095a7 */ /* 0x000ea400080210ff */
[----:B--2---:R-:W-:Y:S05]  /*b1d0*/  @!P1 BRA `(.L_x_52) ;  /* 0xfffffffc00f09947 */ /* 0x004fea000383ffff */
[----:B------:R-:W-:Y:S05]  /*b1e0*/  BRA `(.L_x_200) ;  /* 0xffffff7c00807947 */ /* 0x000fea000383ffff */
.L_x_55:
[----:B------:R-:W-:-:S07]  /*b1f0*/  MOV R0, UR4 ;  /* 0x0000000400007c02 */ /* 0x000fce0008000f00 */
.L_x_201:
[----:B-1----:R1:W2:Y:S02]  /*b200*/  SYNCS.PHASECHK.TRANS64.TRYWAIT P0, [R0+URZ+0xa0], R2 ;  /* 0x0000a002000075a7 */ /* 0x0022a400080011ff */
[----:B--2---:R-:W-:Y:S05]  /*b210*/  @!P0 NANOSLEEP.SYNCS 0x989680 ;  /* 0x009896800000895d */ /* 0x004fea0003900000 */
[----:B------:R-:W2:Y:S02]  /*b220*/  @!P0 SYNCS.PHASECHK.TRANS64 P0, [R0+URZ+0xa0], R2 ;  /* 0x0000a002000085a7 */ /* 0x000ea400080010ff */
[----:B--2---:R-:W-:Y:S05]  /*b230*/  @!P0 BRA `(.L_x_201) ;  /* 0xfffffffc00f08947 */ /* 0x004fea000383ffff */
[----:B------:R-:W-:Y:S05]  /*b240*/  BRA `(.L_x_54) ;  /* 0xffffff7c00d47947 */ /* 0x000fea000383ffff */
.L_x_64:
[----:B-1----:R-:W-:-:S04]  /*b250*/  MOV R5, UR5 ;  /* 0x0000000500057c02 */ /* 0x002fc80008000f00 */
[----:B------:R1:W2:Y:S03]  /*b260*/  SYNCS.PHASECHK.TRANS64.TRYWAIT P0, [R5+URZ+0x8], R6 ;  /* 0x00000806050075a7 */ /* 0x0002a600080011ff */
[----:B--2---:R-:W-:Y:S05]  /*b270*/  @!P0 NANOSLEEP.SYNCS 0x989680 ;  /* 0x009896800000895d */ /* 0x004fea0003900000 */
[----:B------:R-:W2:Y:S02]  /*b280*/  @!P0 SYNCS.PHASECHK.TRANS64 P0, [R5+URZ+0x8], R6 ;  /* 0x00000806050085a7 */ /* 0x000ea400080010ff */
[----:B--2---:R-:W-:Y:S05]  /*b290*/  @!P0 BRA `(.L_x_64) ;  /* 0xfffffffc00ec8947 */ /* 0x004fea000383ffff */
[----:B------:R-:W-:Y:S05]  /*b2a0*/  BRA `(.L_x_63) ;  /* 0xffffff8000887947 */ /* 0x000fea000383ffff */
.L_x_66:
[----:B------:R-:W-:Y:S01]  /*b2b0*/  BSSY B0, `(.L_x_202) ;  /* 0x0000006000007945 */ /* 0x000fe20003800000 */
[----:B------:R-:W-:-:S07]  /*b2c0*/  MOV R15, 0xffffffff ;  /* 0xffffffff000f7802 */ /* 0x000fce0000000f00 */
[----:B-1---5:R-:W-:Y:S05]  /*b2d0*/  WARPSYNC.COLLECTIVE R15, `(.L_x_203) ;  /* 0x000000000f0c7348 */ /* 0x022fea0003c00000 */
[----:B------:R-:W-:Y:S02]  /*b2e0*/  ELECT P6, UR79, PT ;  /* 0x00000000004f782f */ /* 0x000fe400038c0000 */
[----:B------:R-:W-:Y:S01]  /*b2f0*/  MOV R14, UR79 ;  /* 0x0000004f000e7c02 */ /* 0x000fe20008000f00 */
[----:B-1---5:R-:W-:Y:S10]  /*b300*/  ENDCOLLECTIVE ;  /* 0x000000000000791b */ /* 0x022ff40003800000 */
.L_x_203:
[----:B------:R-:W-:Y:S05]  /*b310*/  BSYNC B0 ;  /* 0x0000000000007941 */ /* 0x000fea0003800000 */
.L_x_202:
[----:B------:R-:W-:Y:S01]  /*b320*/  PLOP3.LUT P0, PT, P6, PT, PT, 0x80, 0x8 ;  /* 0x000000000008781c */ /* 0x000fe2000370f070 */
[----:B------:R-:W-:-:S12]  /*b330*/  BRA `(.L_x_204) ;  /* 0xffffff8000b47947 */ /* 0x000fd8000383ffff */
.L_x_68:
[----:B-1----:R-:W-:-:S04]  /*b340*/  MOV R3, UR5 ;  /* 0x0000000500037c02 */ /* 0x002fc80008000f00 */
[----:B------:R1:W2:Y:S03]  /*b350*/  SYNCS.PHASECHK.TRANS64.TRYWAIT P0, [R3+URZ+0x8], R4 ;  /* 0x00000804030075a7 */ /* 0x0002a600080011ff */
[----:B--2---:R-:W-:Y:S05]  /*b360*/  @!P0 NANOSLEEP.SYNCS 0x989680 ;  /* 0x009896800000895d */ /* 0x004fea0003900000 */
[----:B------:R-:W2:Y:S02]  /*b370*/  @!P0 SYNCS.PHASECHK.TRANS64 P0, [R3+URZ+0x8], R4 ;  /* 0x00000804030085a7 */ /* 0x000ea400080010ff */
[----:B--2---:R-:W-:Y:S05]  /*b380*/  @!P0 BRA `(.L_x_68) ;  /* 0xfffffffc00ec8947 */ /* 0x004fea000383ffff */
[----:B------:R-:W-:Y:S05]  /*b390*/  BRA `(.L_x_67) ;  /* 0xffffff8000b87947 */ /* 0x000fea000383ffff */
.L_x_69:
[----:B-1----:R1:W2:Y:S02]  /*b3a0*/  SYNCS.PHASECHK.TRANS64.TRYWAIT P0, [R0+URZ+0x90], R4 ;  /* 0x00009004000075a7 */ /* 0x0022a400080011ff */
[----:B--2---:R-:W-:Y:S05]  /*b3b0*/  @!P0 NANOSLEEP.SYNCS 0x989680 ;  /* 0x009896800000895d */ /* 0x004fea0003900000 */
[----:B------:R-:W2:Y:S02]  /*b3c0*/  @!P0 SYNCS.PHASECHK.TRANS64 P0, [R0+URZ+0x90], R4 ;  /* 0x00009004000085a7 */ /* 0x000ea400080010ff */
[----:B--2---:R-:W-:Y:S05]  /*b3d0*/  @!P0 BRA `(.L_x_69) ;  /* 0xfffffffc00f08947 */ /* 0x004fea000383ffff */
[----:B------:R-:W-:Y:S05]  /*b3e0*/  BRA `(.L_x_205) ;  /* 0xffffff8400c47947 */ /* 0x000fea000383ffff */
.L_x_71:
[----:B------:R-:W-:-:S07]  /*b3f0*/  MOV R0, UR46 ;  /* 0x0000002e00007c02 */ /* 0x000fce0008000f00 */
.L_x_206:
[----:B-1----:R1:W2:Y:S02]  /*b400*/  SYNCS.PHASECHK.TRANS64.TRYWAIT P0, [R0+URZ+0xd0], R4 ;  /* 0x0000d004000075a7 */ /* 0x0022a400080011ff */
[----:B--2---:R-:W-:Y:S05]  /*b410*/  @!P0 NANOSLEEP.SYNCS 0x989680 ;  /* 0x009896800000895d */ /* 0x004fea0003900000 */
[----:B------:R-:W2:Y:S02]  /*b420*/  @!P0 SYNCS.PHASECHK.TRANS64 P0, [R0+URZ+0xd0], R4 ;  /* 0x0000d004000085a7 */ /* 0x000ea400080010ff */
[----:B--2---:R-:W-:Y:S05]  /*b430*/  @!P0 BRA `(.L_x_206) ;  /* 0xfffffffc00f08947 */ /* 0x004fea000383ffff */
[----:B------:R-:W-:Y:S05]  /*b440*/  BRA `(.L_x_207) ;  /* 0xffffff8800107947 */ /* 0x000fea000383ffff */
.L_x_74:
[----:B------:R-:W-:Y:S07]  /*b450*/  MOV R0, UR7 ;  /* 0x0000000700007c02 */ /* 0x000fee0008000f00 */
.L_x_208:
[----:B-1----:R1:W2:Y:S02]  /*b460*/  SYNCS.PHASECHK.TRANS64.TRYWAIT P0, [R0+URZ], R4 ;  /* 0x00000004000075a7 */ /* 0x0022a400080011ff */
[----:B--2---:R-:W-:Y:S05]  /*b470*/  @!P0 NANOSLEEP.SYNCS 0x989680 ;  /* 0x009896800000895d */ /* 0x004fea0003900000 */
[----:B------:R-:W2:Y:S02]  /*b480*/  @!P0 SYNCS.PHASECHK.TRANS64 P0, [R0+URZ], R4 ;  /* 0x00000004000085a7 */ /* 0x000ea400080010ff */
[----:B--2---:R-:W-:Y:S05]  /*b490*/  @!P0 BRA `(.L_x_208) ;  /* 0xfffffffc00f08947 */ /* 0x004fea000383ffff */
[----:B------:R-:W-:Y:S05]  /*b4a0*/  BRA `(.L_x_73) ;  /* 0xffffff8800247947 */ /* 0x000fea000383ffff */
.L_x_78:
[----:B-1----:R-:W-:-:S07]  /*b4b0*/  MOV R0, UR4 ;  /* 0x0000000400007c02 */ /* 0x002fce0008000f00 */
.L_x_209:
[----:B-1----:R1:W2:Y:S02]  /*b4c0*/  SYNCS.PHASECHK.TRANS64.TRYWAIT P0, [R0+URZ], R2 ;  /* 0x00000002000075a7 */ /* 0x0022a400080011ff */
[----:B--2---:R-:W-:Y:S05]  /*b4d0*/  @!P0 NANOSLEEP.SYNCS 0x989680 ;  /* 0x009896800000895d */ /* 0x004fea0003900000 */
[----:B------:R-:W2:Y:S02]  /*b4e0*/  @!P0 SYNCS.PHASECHK.TRANS64 P0, [R0+URZ], R2 ;  /* 0x00000002000085a7 */ /* 0x000ea400080010ff */
[----:B--2---:R-:W-:Y:S05]  /*b4f0*/  @!P0 BRA `(.L_x_209) ;  /* 0xfffffffc00f08947 */ /* 0x004fea000383ffff */
[----:B------:R-:W-:Y:S05]  /*b500*/  BRA `(.L_x_210) ;  /* 0xffffff8c00687947 */ /* 0x000fea000383ffff */
.L_x_79:
[----:B------:R-:W-:-:S07]  /*b510*/  MOV R0, UR5 ;  /* 0x0000000500007c02 */ /* 0x000fce0008000f00 */
.L_x_211:
[----:B-1----:R1:W2:Y:S02]  /*b520*/  SYNCS.PHASECHK.TRANS64.TRYWAIT P0, [R0+URZ], R3 ;  /* 0x00000003000075a7 */ /* 0x0022a400080011ff */
[----:B--2---:R-:W-:Y:S05]  /*b530*/  @!P0 NANOSLEEP.SYNCS 0x989680 ;  /* 0x009896800000895d */ /* 0x004fea0003900000 */
[----:B------:R-:W2:Y:S02]  /*b540*/  @!P0 SYNCS.PHASECHK.TRANS64 P0, [R0+URZ], R3 ;  /* 0x00000003000085a7 */ /* 0x000ea400080010ff */
[----:B--2---:R-:W-:Y:S05]  /*b550*/  @!P0 BRA `(.L_x_211) ;  /* 0xfffffffc00f08947 */ /* 0x004fea000383ffff */
[----:B------:R-:W-:Y:S05]  /*b560*/  BRA `(.L_x_212) ;  /* 0xffffff8c00747947 */ /* 0x000fea000383ffff */
.L_x_80:
[----:B------:R-:W-:-:S07]  /*b570*/  MOV R0, UR5 ;  /* 0x0000000500007c02 */ /* 0x000fce0008000f00 */
.L_x_213:
[----:B-1----:R1:W2:Y:S02]  /*b580*/  SYNCS.PHASECHK.TRANS64.TRYWAIT P0, [R0+URZ], R3 ;  /* 0x00000003000075a7 */ /* 0x0022a400080011ff */
[----:B--2---:R-:W-:Y:S05]  /*b590*/  @!P0 NANOSLEEP.SYNCS 0x989680 ;  /* 0x009896800000895d */ /* 0x004fea0003900000 */
[----:B------:R-:W2:Y:S02]  /*b5a0*/  @!P0 SYNCS.PHASECHK.TRANS64 P0, [R0+URZ], R3 ;  /* 0x00000003000085a7 */ /* 0x000ea400080010ff */
[----:B--2---:R-:W-:Y:S05]  /*b5b0*/  @!P0 BRA `(.L_x_213) ;  /* 0xfffffffc00f08947 */ /* 0x004fea000383ffff */
[----:B------:R-:W-:Y:S05]  /*b5c0*/  BRA `(.L_x_214) ;  /* 0xffffff8c00807947 */ /* 0x000fea000383ffff */
.L_x_83:
[----:B------:R-:W-:-:S07]  /*b5d0*/  MOV R0, UR41 ;  /* 0x0000002900007c02 */ /* 0x000fce0008000f00 */
.L_x_215:
[----:B-1----:R1:W2:Y:S02]  /*b5e0*/  SYNCS.PHASECHK.TRANS64.TRYWAIT P1, [R0+URZ+0x110], R2 ;  /* 0x00011002000075a7 */ /* 0x0022a400080211ff */
[----:B--2---:R-:W-:Y:S05]  /*b5f0*/  @!P1 NANOSLEEP.SYNCS 0x989680 ;  /* 0x009896800000995d */ /* 0x004fea0003900000 */
[----:B------:R-:W2:Y:S02]  /*b600*/  @!P1 SYNCS.PHASECHK.TRANS64 P1, [R0+URZ+0x110], R2 ;  /* 0x00011002000095a7 */ /* 0x000ea400080210ff */
[----:B--2---:R-:W-:Y:S05]  /*b610*/  @!P1 BRA `(.L_x_215) ;  /* 0xfffffffc00f09947 */ /* 0x004fea000383ffff */
[----:B------:R-:W-:Y:S05]  /*b620*/  BRA `(.L_x_216) ;  /* 0xffffff8c00cc7947 */ /* 0x000fea000383ffff */
.L_x_88:
[----:B--2---:R2:W3:Y:S02]  /*b630*/  SYNCS.PHASECHK.TRANS64.TRYWAIT P0, [R12+URZ+0x90], R0 ;  /* 0x000090000c0075a7 */ /* 0x0044e400080011ff */
[----:B---3--:R-:W-:Y:S05]  /*b640*/  @!P0 NANOSLEEP.SYNCS 0x989680 ;  /* 0x009896800000895d */ /* 0x008fea0003900000 */
[----:B------:R-:W3:Y:S02]  /*b650*/  @!P0 SYNCS.PHASECHK.TRANS64 P0, [R12+URZ+0x90], R0 ;  /* 0x000090000c0085a7 */ /* 0x000ee400080010ff */
[----:B---3--:R-:W-:Y:S05]  /*b660*/  @!P0 BRA `(.L_x_88) ;  /* 0xfffffffc00f08947 */ /* 0x008fea000383ffff */
[----:B------:R-:W-:Y:S05]  /*b670*/  BRA `(.L_x_217) ;  /* 0xffffff9000ec7947 */ /* 0x000fea000383ffff */
.L_x_91:
[----:B-1----:R-:W-:Y:S07]  /*b680*/  MOV R0, UR21 ;  /* 0x0000001500007c02 */ /* 0x002fee0008000f00 */
.L_x_218:
[----:B-1----:R1:W2:Y:S02]  /*b690*/  SYNCS.PHASECHK.TRANS64.TRYWAIT P2, [R0+URZ+0x88], R6 ;  /* 0x00008806000075a7 */ /* 0x0022a400080411ff */
[----:B--2---:R-:W-:Y:S05]  /*b6a0*/  @!P2 NANOSLEEP.SYNCS 0x989680 ;  /* 0x009896800000a95d */ /* 0x004fea0003900000 */
[----:B------:R-:W2:Y:S02]  /*b6b0*/  @!P2 SYNCS.PHASECHK.TRANS64 P2, [R0+URZ+0x88], R6 ;  /* 0x000088060000a5a7 */ /* 0x000ea400080410ff */
[----:B--2---:R-:W-:Y:S05]  /*b6c0*/  @!P2 BRA `(.L_x_218) ;  /* 0xfffffffc00f0a947 */ /* 0x004fea000383ffff */
[----:B------:R-:W-:Y:S05]  /*b6d0*/  BRA `(.L_x_90) ;  /* 0xffffff9800587947 */ /* 0x000fea000383ffff */
.L_x_94:
[----:B------:R-:W-:Y:S07]  /*b6e0*/  MOV R0, UR21 ;  /* 0x0000001500007c02 */ /* 0x000fee0008000f00 */
.L_x_219:
[----:B-1----:R1:W2:Y:S02]  /*b6f0*/  SYNCS.PHASECHK.TRANS64.TRYWAIT P0, [R0+URZ+0x60], R10 ;  /* 0x0000600a000075a7 */ /* 0x0022a400080011ff */
[----:B--2---:R-:W-:Y:S05]  /*b700*/  @!P0 NANOSLEEP.SYNCS 0x989680 ;  /* 0x009896800000895d */ /* 0x004fea0003900000 */
[----:B------:R-:W2:Y:S02]  /*b710*/  @!P0 SYNCS.PHASECHK.TRANS64 P0, [R0+URZ+0x60], R10 ;  /* 0x0000600a000085a7 */ /* 0x000ea400080010ff */
[----:B--2---:R-:W-:Y:S05]  /*b720*/  @!P0 BRA `(.L_x_219) ;  /* 0xfffffffc00f08947 */ /* 0x004fea000383ffff */
[----:B------:R-:W-:Y:S05]  /*b730*/  BRA `(.L_x_220) ;  /* 0xffffff9800b47947 */ /* 0x000fea000383ffff */
.L_x_95:
[----:B------:R-:W-:Y:S07]  /*b740*/  MOV R0, UR21 ;  /* 0x0000001500007c02 */ /* 0x000fee0008000f00 */
.L_x_221:
[----:B-1----:R1:W2:Y:S02]  /*b750*/  SYNCS.PHASECHK.TRANS64.TRYWAIT P0, [R0+URZ+0x68], R10 ;  /* 0x0000680a000075a7 */ /* 0x0022a400080011ff */
[----:B--2---:R-:W-:Y:S05]  /*b760*/  @!P0 NANOSLEEP.SYNCS 0x989680 ;  /* 0x009896800000895d */ /* 0x004fea0003900000 */
[----:B------:R-:W2:Y:S02]  /*b770*/  @!P0 SYNCS.PHASECHK.TRANS64 P0, [R0+URZ+0x68], R10 ;  /* 0x0000680a000085a7 */ /* 0x000ea400080010ff */
[----:B--2---:R-:W-:Y:S05]  /*b780*/  @!P0 BRA `(.L_x_221) ;  /* 0xfffffffc00f08947 */ /* 0x004fea000383ffff */
[----:B------:R-:W-:Y:S05]  /*b790*/  BRA `(.L_x_222) ;  /* 0xffffff9800f07947 */ /* 0x000fea000383ffff */
.L_x_96:
[----:B------:R-:W-:Y:S07]  /*b7a0*/  MOV R0, UR21 ;  /* 0x0000001500007c02 */ /* 0x000fee0008000f00 */
.L_x_223:
[----:B-1----:R1:W2:Y:S02]  /*b7b0*/  SYNCS.PHASECHK.TRANS64.TRYWAIT P0, [R0+URZ+0x70], R10 ;  /* 0x0000700a000075a7 */ /* 0x0022a400080011ff */
[----:B--2---:R-:W-:Y:S05]  /*b7c0*/  @!P0 NANOSLEEP.SYNCS 0x989680 ;  /* 0x009896800000895d */ /* 0x004fea0003900000 */
[----:B------:R-:W2:Y:S02]  /*b7d0*/  @!P0 SYNCS.PHASECHK.TRANS64 P0, [R0+URZ+0x70], R10 ;  /* 0x0000700a000085a7 */ /* 0x000ea400080010ff */
[----:B--2---:R-:W-:Y:S05]  /*b7e0*/  @!P0 BRA `(.L_x_223) ;  /* 0xfffffffc00f08947 */ /* 0x004fea000383ffff */
[----:B------:R-:W-:Y:S05]  /*b7f0*/  BRA `(.L_x_224) ;  /* 0xffffff9c00307947 */ /* 0x000fea000383ffff */
.L_x_97:
[----:B------:R-:W-:Y:S07]  /*b800*/  MOV R0, UR21 ;  /* 0x0000001500007c02 */ /* 0x000fee0008000f00 */
.L_x_225:
[----:B-1----:R1:W2:Y:S02]  /*b810*/  SYNCS.PHASECHK.TRANS64.TRYWAIT P0, [R0+URZ+0x78], R10 ;  /* 0x0000780a000075a7 */ /* 0x0022a400080011ff */
[----:B--2---:R-:W-:Y:S05]  /*b820*/  @!P0 NANOSLEEP.SYNCS 0x989680 ;  /* 0x009896800000895d */ /* 0x004fea0003900000 */
[----:B------:R-:W2:Y:S02]  /*b830*/  @!P0 SYNCS.PHASECHK.TRANS64 P0, [R0+URZ+0x78], R10 ;  /* 0x0000780a000085a7 */ /* 0x000ea400080010ff */
[----:B--2---:R-:W-:Y:S05]  /*b840*/  @!P0 BRA `(.L_x_225) ;  /* 0xfffffffc00f08947 */ /* 0x004fea000383ffff */
[----:B------:R-:W-:Y:S05]  /*b850*/  BRA `(.L_x_226) ;  /* 0xffffff9c00747947 */ /* 0x000fea000383ffff */
.L_x_98:
[----:B------:R-:W-:Y:S07]  /*b860*/  MOV R0, UR21 ;  /* 0x0000001500007c02 */ /* 0x000fee0008000f00 */
.L_x_227:
[----:B-1----:R1:W2:Y:S02]  /*b870*/  SYNCS.PHASECHK.TRANS64.TRYWAIT P0, [R0+URZ+0x60], R9 ;  /* 0x00006009000075a7 */ /* 0x0022a400080011ff */
[----:B--2---:R-:W-:Y:S05]  /*b880*/  @!P0 NANOSLEEP.SYNCS 0x989680 ;  /* 0x009896800000895d */ /* 0x004fea0003900000 */
[----:B------:R-:W2:Y:S02]  /*b890*/  @!P0 SYNCS.PHASECHK.TRANS64 P0, [R0+URZ+0x60], R9 ;  /* 0x00006009000085a7 */ /* 0x000ea400080010ff */
[----:B--2---:R-:W-:Y:S05]  /*b8a0*/  @!P0 BRA `(.L_x_227) ;  /* 0xfffffffc00f08947 */ /* 0x004fea000383ffff */
[----:B------:R-:W-:Y:S05]  /*b8b0*/  BRA `(.L_x_228) ;  /* 0xffffff9c00bc7947 */ /* 0x000fea000383ffff */
.L_x_99:
[----:B------:R-:W-:Y:S07]  /*b8c0*/  MOV R0, UR21 ;  /* 0x0000001500007c02 */ /* 0x000fee0008000f00 */
.L_x_229:
[----:B-1----:R1:W2:Y:S02]  /*b8d0*/  SYNCS.PHASECHK.TRANS64.TRYWAIT P0, [R0+URZ+0x68], R9 ;  /* 0x00006809000075a7 */ /* 0x0022a400080011ff */
[----:B--2---:R-:W-:Y:S05]  /*b8e0*/  @!P0 NANOSLEEP.SYNCS 0x989680 ;  /* 0x009896800000895d */ /* 0x004fea0003900000 */
[----:B------:R-:W2:Y:S02]  /*b8f0*/  @!P0 SYNCS.PHASECHK.TRANS64 P0, [R0+URZ+0x68], R9 ;  /* 0x00006809000085a7 */ /* 0x000ea400080010ff */
[----:B--2---:R-:W-:Y:S05]  /*b900*/  @!P0 BRA `(.L_x_229) ;  /* 0xfffffffc00f08947 */ /* 0x004fea000383ffff */
[----:B------:R-:W-:Y:S05]  /*b910*/  BRA `(.L_x_230) ;  /* 0xffffffa000047947 */ /* 0x000fea000383ffff */
.L_x_100:
[----:B------:R-:W-:Y:S07]  /*b920*/  MOV R0, UR21 ;  /* 0x0000001500007c02 */ /* 0x000fee0008000f00 */
.L_x_231:
[----:B-1----:R1:W2:Y:S02]  /*b930*/  SYNCS.PHASECHK.TRANS64.TRYWAIT P0, [R0+URZ+0x70], R9 ;  /* 0x00007009000075a7 */ /* 0x0022a400080011ff */
[----:B--2---:R-:W-:Y:S05]  /*b940*/  @!P0 NANOSLEEP.SYNCS 0x989680 ;  /* 0x009896800000895d */ /* 0x004fea0003900000 */
[----:B------:R-:W2:Y:S02]  /*b950*/  @!P0 SYNCS.PHASECHK.TRANS64 P0, [R0+URZ+0x70], R9 ;  /* 0x00007009000085a7 */ /* 0x000ea400080010ff */
[----:B--2---:R-:W-:Y:S05]  /*b960*/  @!P0 BRA `(.L_x_231) ;  /* 0xfffffffc00f08947 */ /* 0x004fea000383ffff */
[----:B------:R-:W-:Y:S05]  /*b970*/  BRA `(.L_x_232) ;  /* 0xffffffa0004c7947 */ /* 0x000fea000383ffff */
.L_x_101:
[----:B------:R-:W-:Y:S07]  /*b980*/  MOV R0, UR21 ;  /* 0x0000001500007c02 */ /* 0x000fee0008000f00 */
.L_x_233:
[----:B-1----:R1:W2:Y:S02]  /*b990*/  SYNCS.PHASECHK.TRANS64.TRYWAIT P0, [R0+URZ+0x78], R9 ;  /* 0x00007809000075a7 */ /* 0x0022a400080011ff */
[----:B--2---:R-:W-:Y:S05]  /*b9a0*/  @!P0 NANOSLEEP.SYNCS 0x989680 ;  /* 0x009896800000895d */ /* 0x004fea0003900000 */
[----:B------:R-:W2:Y:S02]  /*b9b0*/  @!P0 SYNCS.PHASECHK.TRANS64 P0, [R0+URZ+0x78], R9 ;  /* 0x00007809000085a7 */ /* 0x000ea400080010ff */
[----:B--2---:R-:W-:Y:S05]  /*b9c0*/  @!P0 BRA `(.L_x_233) ;  /* 0xfffffffc00f08947 */ /* 0x004fea000383ffff */
[----:B------:R-:W-:Y:S05]  /*b9d0*/  BRA `(.L_x_234) ;  /* 0xffffffa000907947 */ /* 0x000fea000383ffff */
.L_x_103:
[----:B------:R-:W-:-:S07]  /*b9e0*/  MOV R0, UR21 ;  /* 0x0000001500007c02 */ /* 0x000fce0008000f00 */
.L_x_235:
[----:B-1----:R1:W3:Y:S02]  /*b9f0*/  SYNCS.PHASECHK.TRANS64.TRYWAIT P0, [R0+URZ+0x60], R10 ;  /* 0x0000600a000075a7 */ /* 0x0022e400080011ff */
[----:B---3--:R-:W-:Y:S05]  /*ba00*/  @!P0 NANOSLEEP.SYNCS 0x989680 ;  /* 0x009896800000895d */ /* 0x008fea0003900000 */
[----:B------:R-:W3:Y:S02]  /*ba10*/  @!P0 SYNCS.PHASECHK.TRANS64 P0, [R0+URZ+0x60], R10 ;  /* 0x0000600a000085a7 */ /* 0x000ee400080010ff */
[----:B---3--:R-:W-:Y:S05]  /*ba20*/  @!P0 BRA `(.L_x_235) ;  /* 0xfffffffc00f08947 */ /* 0x008fea000383ffff */
[----:B------:R-:W-:Y:S05]  /*ba30*/  BRA `(.L_x_236) ;  /* 0xffffffa400007947 */ /* 0x000fea000383ffff */
.L_x_104:
[----:B-1----:R-:W-:-:S07]  /*ba40*/  MOV R0, UR21 ;  /* 0x0000001500007c02 */ /* 0x002fce0008000f00 */
.L_x_237:
[----:B-1----:R1:W3:Y:S02]  /*ba50*/  SYNCS.PHASECHK.TRANS64.TRYWAIT P0, [R0+URZ+0x68], R10 ;  /* 0x0000680a000075a7 */ /* 0x0022e400080011ff */
[----:B---3--:R-:W-:Y:S05]  /*ba60*/  @!P0 NANOSLEEP.SYNCS 0x989680 ;  /* 0x009896800000895d */ /* 0x008fea0003900000 */
[----:B------:R-:W3:Y:S02]  /*ba70*/  @!P0 SYNCS.PHASECHK.TRANS64 P0, [R0+URZ+0x68], R10 ;  /* 0x0000680a000085a7 */ /* 0x000ee400080010ff */
[----:B---3--:R-:W-:Y:S05]  /*ba80*/  @!P0 BRA `(.L_x_237) ;  /* 0xfffffffc00f08947 */ /* 0x008fea000383ffff */
[----:B------:R-:W-:Y:S05]  /*ba90*/  BRA `(.L_x_238) ;  /* 0xffffffa000f07947 */ /* 0x000fea000383ffff */
.L_x_105:
[----:B------:R-:W-:-:S07]  /*baa0*/  MOV R2, UR21 ;  /* 0x0000001500027c02 */ /* 0x000fce0008000f00 */
.L_x_239:
[----:B-1----:R1:W3:Y:S02]  /*bab0*/  SYNCS.PHASECHK.TRANS64.TRYWAIT P0, [R2+URZ+0x70], R10 ;  /* 0x0000700a020075a7 */ /* 0x0022e400080011ff */
[----:B---3--:R-:W-:Y:S05]  /*bac0*/  @!P0 NANOSLEEP.SYNCS 0x989680 ;  /* 0x009896800000895d */ /* 0x008fea0003900000 */
[----:B------:R-:W3:Y:S02]  /*bad0*/  @!P0 SYNCS.PHASECHK.TRANS64 P0, [R2+URZ+0x70], R10 ;  /* 0x0000700a020085a7 */ /* 0x000ee400080010ff */
[----:B---3--:R-:W-:Y:S05]  /*bae0*/  @!P0 BRA `(.L_x_239) ;  /* 0xfffffffc00f08947 */ /* 0x008fea000383ffff */
[----:B------:R-:W-:Y:S05]  /*baf0*/  BRA `(.L_x_240) ;  /* 0xffffffa000e47947 */ /* 0x000fea000383ffff */
.L_x_107:
[----:B-1----:R1:W2:Y:S02]  /*bb00*/  SYNCS.PHASECHK.TRANS64.TRYWAIT P0, [R0+URZ+0x90], R2 ;  /* 0x00009002000075a7 */ /* 0x0022a400080011ff */
[----:B--2---:R-:W-:Y:S05]  /*bb10*/  @!P0 NANOSLEEP.SYNCS 0x989680 ;  /* 0x009896800000895d */ /* 0x004fea0003900000 */
[----:B------:R-:W2:Y:S02]  /*bb20*/  @!P0 SYNCS.PHASECHK.TRANS64 P0, [R0+URZ+0x90], R2 ;  /* 0x00009002000085a7 */ /* 0x000ea400080010ff */
[----:B--2---:R-:W-:Y:S05]  /*bb30*/  @!P0 BRA `(.L_x_107) ;  /* 0xfffffffc00f08947 */ /* 0x004fea000383ffff */
[----:B------:R-:W-:Y:S05]  /*bb40*/  BRA `(.L_x_241) ;  /* 0xffffffa400a47947 */ /* 0x000fea000383ffff */
.L_x_118:
[----:B-1----:R-:W-:Y:S04]  /*bb50*/  MOV R2, UR43 ;  /* 0x0000002b00027c02 */ /* 0x002fe80008000f00 */
[----:B------:R1:W3:Y:S03]  /*bb60*/  SYNCS.PHASECHK.TRANS64.TRYWAIT P1, [R2+URZ+0x40], R3 ;  /* 0x00004003020075a7 */ /* 0x0002e600080211ff */
[----:B---3--:R-:W-:Y:S05]  /*bb70*/  @!P1 NANOSLEEP.SYNCS 0x989680 ;  /* 0x009896800000995d */ /* 0x008fea0003900000 */
[----:B------:R-:W3:Y:S02]  /*bb80*/  @!P1 SYNCS.PHASECHK.TRANS64 P1, [R2+URZ+0x40], R3 ;  /* 0x00004003020095a7 */ /* 0x000ee400080210ff */
[----:B---3--:R-:W-:Y:S05]  /*bb90*/  @!P1 BRA `(.L_x_118) ;  /* 0xfffffffc00ec9947 */ /* 0x008fea000383ffff */
[----:B------:R-:W-:Y:S05]  /*bba0*/  BRA `(.L_x_117) ;  /* 0xffffffb400187947 */ /* 0x000fea000383ffff */
.L_x_120:
[----:B-1----:R1:W4:Y:S02]  /*bbb0*/  SYNCS.PHASECHK.TRANS64.TRYWAIT P0, [R72+URZ+0xb0], R0 ;  /* 0x0000b000480075a7 */ /* 0x00232400080011ff */
[----:B----4-:R-:W-:Y:S05]  /*bbc0*/  @!P0 NANOSLEEP.SYNCS 0x989680 ;  /* 0x009896800000895d */ /* 0x010fea0003900000 */
[----:B------:R-:W4:Y:S02]  /*bbd0*/  @!P0 SYNCS.PHASECHK.TRANS64 P0, [R72+URZ+0xb0], R0 ;  /* 0x0000b000480085a7 */ /* 0x000f2400080010ff */
[----:B----4-:R-:W-:Y:S05]  /*bbe0*/  @!P0 BRA `(.L_x_120) ;  /* 0xfffffffc00f08947 */ /* 0x010fea000383ffff */
[----:B------:R-:W-:Y:S05]  /*bbf0*/  BRA `(.L_x_119) ;  /* 0xffffffb400407947 */ /* 0x000fea000383ffff */
.L_x_129:
[----:B-1----:R1:W2:Y:S02]  /*bc00*/  SYNCS.PHASECHK.TRANS64.TRYWAIT P0, [R2+URZ+0x40], R0 ;  /* 0x00004000020075a7 */ /* 0x0022a400080011ff */
[----:B--2---:R-:W-:Y:S05]  /*bc10*/  @!P0 NANOSLEEP.SYNCS 0x989680 ;  /* 0x009896800000895d */ /* 0x004fea0003900000 */
[----:B------:R-:W2:Y:S02]  /*bc20*/  @!P0 SYNCS.PHASECHK.TRANS64 P0, [R2+URZ+0x40], R0 ;  /* 0x00004000020085a7 */ /* 0x000ea400080010ff */
[----:B--2---:R-:W-:Y:S05]  /*bc30*/  @!P0 BRA `(.L_x_129) ;  /* 0xfffffffc00f08947 */ /* 0x004fea000383ffff */
[----:B------:R-:W-:Y:S05]  /*bc40*/  BRA `(.L_x_128) ;  /* 0xffffffb800dc7947 */ /* 0x000fea000383ffff */
.L_x_137:
[----:B-1----:R1:W2:Y:S02]  /*bc50*/  SYNCS.PHASECHK.TRANS64.TRYWAIT P0, [R0+URZ+0x40], R6 ;  /* 0x00004006000075a7 */ /* 0x0022a400080011ff */
[----:B--2---:R-:W-:Y:S05]  /*bc60*/  @!P0 NANOSLEEP.SYNCS 0x989680 ;  /* 0x009896800000895d */ /* 0x004fea0003900000 */
[----:B------:R-:W2:Y:S02]  /*bc70*/  @!P0 SYNCS.PHASECHK.TRANS64 P0, [R0+URZ+0x40], R6 ;  /* 0x00004006000085a7 */ /* 0x000ea400080010ff */
[----:B--2---:R-:W-:Y:S05]  /*bc80*/  @!P0 BRA `(.L_x_137) ;  /* 0xfffffffc00f08947 */ /* 0x004fea000383ffff */
[----:B------:R-:W-:Y:S05]  /*bc90*/  BRA `(.L_x_136) ;  /* 0xffffffc0009c7947 */ /* 0x000fea000383ffff */
.L_x_145:
[----:B-1----:R1:W2:Y:S02]  /*bca0*/  SYNCS.PHASECHK.TRANS64.TRYWAIT P0, [R0+URZ+0x40], R6 ;  /* 0x00004006000075a7 */ /* 0x0022a400080011ff */
[----:B--2---:R-:W-:Y:S05]  /*bcb0*/  @!P0 NANOSLEEP.SYNCS 0x989680 ;  /* 0x009896800000895d */ /* 0x004fea0003900000 */
[----:B------:R-:W2:Y:S02]  /*bcc0*/  @!P0 SYNCS.PHASECHK.TRANS64 P0, [R0+URZ+0x40], R6 ;  /* 0x00004006000085a7 */ /* 0x000ea400080010ff */
[----:B--2---:R-:W-:Y:S05]  /*bcd0*/  @!P0 BRA `(.L_x_145) ;  /* 0xfffffffc00f08947 */ /* 0x004fea000383ffff */
[----:B------:R-:W-:Y:S05]  /*bce0*/  BRA `(.L_x_144) ;  /* 0xffffffc800607947 */ /* 0x000fea000383ffff */
.L_x_153:
[----:B-1----:R1:W2:Y:S02]  /*bcf0*/  SYNCS.PHASECHK.TRANS64.TRYWAIT P0, [R0+URZ+0x40], R6 ;  /* 0x00004006000075a7 */ /* 0x0022a400080011ff */
[----:B--2---:R-:W-:Y:S05]  /*bd00*/  @!P0 NANOSLEEP.SYNCS 0x989680 ;  /* 0x009896800000895d */ /* 0x004fea0003900000 */
[----:B------:R-:W2:Y:S02]  /*bd10*/  @!P0 SYNCS.PHASECHK.TRANS64 P0, [R0+URZ+0x40], R6 ;  /* 0x00004006000085a7 */ /* 0x000ea400080010ff */
[----:B--2---:R-:W-:Y:S05]  /*bd20*/  @!P0 BRA `(.L_x_153) ;  /* 0xfffffffc00f08947 */ /* 0x004fea000383ffff */
[----:B------:R-:W-:Y:S05]  /*bd30*/  BRA `(.L_x_152) ;  /* 0xffffffd000307947 */ /* 0x000fea000383ffff */
.L_x_161:
[----:B-1----:R1:W2:Y:S02]  /*bd40*/  SYNCS.PHASECHK.TRANS64.TRYWAIT P0, [R0+URZ+0x40], R6 ;  /* 0x00004006000075a7 */ /* 0x0022a400080011ff */
[----:B--2---:R-:W-:Y:S05]  /*bd50*/  @!P0 NANOSLEEP.SYNCS 0x989680 ;  /* 0x009896800000895d */ /* 0x004fea0003900000 */
[----:B------:R-:W2:Y:S02]  /*bd60*/  @!P0 SYNCS.PHASECHK.TRANS64 P0, [R0+URZ+0x40], R6 ;  /* 0x00004006000085a7 */ /* 0x000ea400080010ff */
[----:B--2---:R-:W-:Y:S05]  /*bd70*/  @!P0 BRA `(.L_x_161) ;  /* 0xfffffffc00f08947 */ /* 0x004fea000383ffff */
[----:B------:R-:W-:Y:S05]  /*bd80*/  BRA `(.L_x_160) ;  /* 0xffffffd800107947 */ /* 0x000fea000383ffff */
.L_x_169:
[----:B-1----:R1:W2:Y:S02]  /*bd90*/  SYNCS.PHASECHK.TRANS64.TRYWAIT P0, [R0+URZ+0x40], R6 ;  /* 0x00004006000075a7 */ /* 0x0022a400080011ff */
[----:B--2---:R-:W-:Y:S05]  /*bda0*/  @!P0 NANOSLEEP.SYNCS 0x989680 ;  /* 0x009896800000895d */ /* 0x004fea0003900000 */
[----:B------:R-:W2:Y:S02]  /*bdb0*/  @!P0 SYNCS.PHASECHK.TRANS64 P0, [R0+URZ+0x40], R6 ;  /* 0x00004006000085a7 */ /* 0x000ea400080010ff */
[----:B--2---:R-:W-:Y:S05]  /*bdc0*/  @!P0 BRA `(.L_x_169) ;  /* 0xfffffffc00f08947 */ /* 0x004fea000383ffff */
[----:B------:R-:W-:Y:S05]  /*bdd0*/  BRA `(.L_x_168) ;  /* 0xffffffdc00e47947 */ /* 0x000fea000383ffff */
.L_x_177:
[----:B-1----:R1:W2:Y:S02]  /*bde0*/  SYNCS.PHASECHK.TRANS64.TRYWAIT P0, [R0+URZ+0x40], R76 ;  /* 0x0000404c000075a7 */ /* 0x0022a400080011ff */
[----:B--2---:R-:W-:Y:S05]  /*bdf0*/  @!P0 NANOSLEEP.SYNCS 0x989680 ;  /* 0x009896800000895d */ /* 0x004fea0003900000 */
[----:B------:R-:W2:Y:S02]  /*be00*/  @!P0 SYNCS.PHASECHK.TRANS64 P0, [R0+URZ+0x40], R76 ;  /* 0x0000404c000085a7 */ /* 0x000ea400080010ff */
[----:B--2---:R-:W-:Y:S05]  /*be10*/  @!P0 BRA `(.L_x_177) ;  /* 0xfffffffc00f08947 */ /* 0x004fea000383ffff */
[----:B------:R-:W-:Y:S05]  /*be20*/  BRA `(.L_x_176) ;  /* 0xffffffe400b87947 */ /* 0x000fea000383ffff */
        .weak           $__internal_0_$__cuda_sm10x_tcgen05_guardrail_trap_col_being_dealloced_not_returned_by_alloc
        .type           $__internal_0_$__cuda_sm10x_tcgen05_guardrail_trap_col_being_dealloced_not_returned_by_alloc,@function
        .size           $__internal_0_$__cuda_sm10x_tcgen05_guardrail_trap_col_being_dealloced_not_returned_by_alloc,($__internal_1_$__cuda_sm10x_tcgen05_guardrail_trap_phase_invalid_during_alloc - $__internal_0_$__cuda_sm10x_tcgen05_guardrail_trap_col_being_dealloced_not_returned_by_alloc)
$__internal_0_$__cuda_sm10x_tcgen05_guardrail_trap_col_being_dealloced_not_returned_by_alloc:
[----:B------:R-:W-:Y:S05]  /*be30*/  BPT.TRAP 0x1 ;  /* 0x000000040000795c */ /* 0x000fea0000300000 */
[----:B------:R-:W-:-:S04]  /*be40*/  HFMA2 R3, -RZ, RZ, 0, 0 ;  /* 0x00000000ff037431 */ /* 0x000fc800000001ff */
[----:B------:R-:W-:Y:S05]  /*be50*/  RET.REL.NODEC R2 `(_ZN7cutlass13device_kernelINS_4gemm6kernel13GemmUniversalIN4cute5tupleIJiiiiEEENS1_10collective13CollectiveMmaINS1_35MainloopSm100TmaUmmaWarpSpecializedILi4ELi2ELi4ENS5_IJNS4_1CILi2EEESB_NSA_ILi1EEEEEEEENS5_IJNSA_ILi256EEENSA_ILi128EEENSA_ILi64EEEEEEfNS5_IJlSC_lEEEfSJ_NS4_8TiledMMAINS4_8MMA_AtomIJNS4_23SM100_MMA_TF32_2x1SM_SSINS_10tfloat32_tESN_fLi256ELi128ELNS4_4UMMA5MajorE0ELSP_0ELNSO_7ScaleInE0ELSQ_0EEEEEENS4_6LayoutINS5_IJSC_SC_SC_EEENS5_IJNSA_ILi0EEESV_SV_EEEEENS5_IJNS4_10UnderscoreESY_SY_EEEEENS4_28SM100_TMA_2SM_LOAD_MULTICASTENS4_14ComposedLayoutINS4_7SwizzleILi3ELi4ELi3EEENS4_18smem_ptr_flag_bitsILi32EEENST_INS5_IJNSA_ILi8EEENSA_ILi32EEEEEENS5_IJS18_SC_EEEEEEEvNS4_8identityENS4_18SM100_TMA_2SM_LOADES1C_vS1D_EENS_8epilogue10collective18CollectiveEpilogueINS1G_23Sm100TmaWarpSpecializedILi4ELi2ELi16ELb1ELb0EEEJNS5_IJSG_SG_SH_EEENS5_IJNST_ISG_SC_EENST_INSA_ILi16EEESC_EEEEEfSJ_fSJ_NS1G_6fusion15FusionCallbacksIS1K_NS1Q_17LinearCombinationIffffLNS_15FloatRoundStyleE2EEES1L_S1P_JEEENS4_5SM1004TMEM4LOAD26SM100_TMEM_LOAD_32dp32b16xENS4_13SM90_TMA_LOADENS12_INS13_ILi2ELi4ELi3EEES16_NST_INS5_IJS17_S1N_EEENS5_IJS1N_SC_EEEEEEENS4_39AutoVectorizingCopyWithAssumedAlignmentILi128EEENS4_14SM90_TMA_STOREES25_S27_S27_EEEvvEEEEvNT_6ParamsE) ;  /* 0xffffff4002687950 */ /* 0x000fea0003c3ffff */
        .weak           $__internal_1_$__cuda_sm10x_tcgen05_guardrail_trap_phase_invalid_during_alloc
        .type           $__internal_1_$__cuda_sm10x_tcgen05_guardrail_trap_phase_invalid_during_alloc,@function
        .size           $__internal_1_$__cuda_sm10x_tcgen05_guardrail_trap_phase_invalid_during_alloc,($__internal_2_$__cuda_sm10x_tcgen05_guardrail_trap_unallocated_columns_being_dealloced - $__internal_1_$__cuda_sm10x_tcgen05_guardrail_trap_phase_invalid_during_alloc)
$__internal_1_$__cuda_sm10x_tcgen05_guardrail_trap_phase_invalid_during_alloc:
[----:B------:R-:W-:Y:S05]  /*be60*/  BPT.TRAP 0x1 ;  /* 0x000000040000795c */ /* 0x000fea0000300000 */
[----:B------:R-:W-:-:S04]  /*be70*/  MOV R5, 0x0 ;  /* 0x0000000000057802 */ /* 0x000fc80000000f00 */
[----:B------:R-:W-:Y:S05]  /*be80*/  RET.REL.NODEC R4 `(_ZN7cutlass13device_kernelINS_4gemm6kernel13GemmUniversalIN4cute5tupleIJiiiiEEENS1_10collective13CollectiveMmaINS1_35MainloopSm100TmaUmmaWarpSpecializedILi4ELi2ELi4ENS5_IJNS4_1CILi2EEESB_NSA_ILi1EEEEEEEENS5_IJNSA_ILi256EEENSA_ILi128EEENSA_ILi64EEEEEEfNS5_IJlSC_lEEEfSJ_NS4_8TiledMMAINS4_8MMA_AtomIJNS4_23SM100_MMA_TF32_2x1SM_SSINS_10tfloat32_tESN_fLi256ELi128ELNS4_4UMMA5MajorE0ELSP_0ELNSO_7ScaleInE0ELSQ_0EEEEEENS4_6LayoutINS5_IJSC_SC_SC_EEENS5_IJNSA_ILi0EEESV_SV_EEEEENS5_IJNS4_10UnderscoreESY_SY_EEEEENS4_28SM100_TMA_2SM_LOAD_MULTICASTENS4_14ComposedLayoutINS4_7SwizzleILi3ELi4ELi3EEENS4_18smem_ptr_flag_bitsILi32EEENST_INS5_IJNSA_ILi8EEENSA_ILi32EEEEEENS5_IJS18_SC_EEEEEEEvNS4_8identityENS4_18SM100_TMA_2SM_LOADES1C_vS1D_EENS_8epilogue10collective18CollectiveEpilogueINS1G_23Sm100TmaWarpSpecializedILi4ELi2ELi16ELb1ELb0EEEJNS5_IJSG_SG_SH_EEENS5_IJNST_ISG_SC_EENST_INSA_ILi16EEESC_EEEEEfSJ_fSJ_NS1G_6fusion15FusionCallbacksIS1K_NS1Q_17LinearCombinationIffffLNS_15FloatRoundStyleE2EEES1L_S1P_JEEENS4_5SM1004TMEM4LOAD26SM100_TMEM_LOAD_32dp32b16xENS4_13SM90_TMA_LOADENS12_INS13_ILi2ELi4ELi3EEES16_NST_INS5_IJS17_S1N_EEENS5_IJS1N_SC_EEEEEEENS4_39AutoVectorizingCopyWithAssumedAlignmentILi128EEENS4_14SM90_TMA_STOREES25_S27_S27_EEEvvEEEEvNT_6ParamsE) ;  /* 0xffffff40045c7950 */ /* 0x000fea0003c3ffff */
        .weak           $__internal_2_$__cuda_sm10x_tcgen05_guardrail_trap_unallocated_columns_being_dealloced
        .type           $__internal_2_$__cuda_sm10x_tcgen05_guardrail_trap_unallocated_columns_being_dealloced,@function
        .size           $__internal_2_$__cuda_sm10x_tcgen05_guardrail_trap_unallocated_columns_being_dealloced,(.L_x_243 - $__internal_2_$__cuda_sm10x_tcgen05_guardrail_trap_unallocated_columns_being_dealloced)
$__internal_2_$__cuda_sm10x_tcgen05_guardrail_trap_unallocated_columns_being_dealloced:
[----:B------:R-:W-:Y:S05]  /*be90*/  BPT.TRAP 0x1 ;  /* 0x000000040000795c */ /* 0x000fea0000300000 */
[----:B------:R-:W-:-:S04]  /*bea0*/  HFMA2 R3, -RZ, RZ, 0, 0 ;  /* 0x00000000ff037431 */ /* 0x000fc800000001ff */
[----:B------:R-:W-:Y:S05]  /*beb0*/  RET.REL.NODEC R2 `(_ZN7cutlass13device_kernelINS_4gemm6kernel13GemmUniversalIN4cute5tupleIJiiiiEEENS1_10collective13CollectiveMmaINS1_35MainloopSm100TmaUmmaWarpSpecializedILi4ELi2ELi4ENS5_IJNS4_1CILi2EEESB_NSA_ILi1EEEEEEEENS5_IJNSA_ILi256EEENSA_ILi128EEENSA_ILi64EEEEEEfNS5_IJlSC_lEEEfSJ_NS4_8TiledMMAINS4_8MMA_AtomIJNS4_23SM100_MMA_TF32_2x1SM_SSINS_10tfloat32_tESN_fLi256ELi128ELNS4_4UMMA5MajorE0ELSP_0ELNSO_7ScaleInE0ELSQ_0EEEEEENS4_6LayoutINS5_IJSC_SC_SC_EEENS5_IJNSA_ILi0EEESV_SV_EEEEENS5_IJNS4_10UnderscoreESY_SY_EEEEENS4_28SM100_TMA_2SM_LOAD_MULTICASTENS4_14ComposedLayoutINS4_7SwizzleILi3ELi4ELi3EEENS4_18smem_ptr_flag_bitsILi32EEENST_INS5_IJNSA_ILi8EEENSA_ILi32EEEEEENS5_IJS18_SC_EEEEEEEvNS4_8identityENS4_18SM100_TMA_2SM_LOADES1C_vS1D_EENS_8epilogue10collective18CollectiveEpilogueINS1G_23Sm100TmaWarpSpecializedILi4ELi2ELi16ELb1ELb0EEEJNS5_IJSG_SG_SH_EEENS5_IJNST_ISG_SC_EENST_INSA_ILi16EEESC_EEEEEfSJ_fSJ_NS1G_6fusion15FusionCallbacksIS1K_NS1Q_17LinearCombinationIffffLNS_15FloatRoundStyleE2EEES1L_S1P_JEEENS4_5SM1004TMEM4LOAD26SM100_TMEM_LOAD_32dp32b16xENS4_13SM90_TMA_LOADENS12_INS13_ILi2ELi4ELi3EEES16_NST_INS5_IJS17_S1N_EEENS5_IJS1N_SC_EEEEEEENS4_39AutoVectorizingCopyWithAssumedAlignmentILi128EEENS4_14SM90_TMA_STOREES25_S27_S27_EEEvvEEEEvNT_6ParamsE) ;  /* 0xffffff4002507950 */ /* 0x000fea0003c3ffff */
.L_x_242:
[----:B------:R-:W-:-:S00]  /*bec0*/  BRA `(.L_x_242) ;  /* 0xfffffffc00fc7947 */ /* 0x000fc0000383ffff */
[----:B------:R-:W-:-:S00]  /*bed0*/  NOP ;  /* 0x0000000000007918 */ /* 0x000fc00000000000 */
        /* <DEDUP_REMOVED lines=10> */
.L_x_243:


//--------------------- .nv.global.init           --------------------------
	.section	.nv.global.init,"aw",@progbits
.nv.global.init:
	.type		$str$27,@object
	.size		$str$27,($str$28 - $str$27)
$str$27:
        /*0000*/ 	.byte	0x28, 0x61, 0x64, 0x64, 0x72, 0x65, 0x73, 0x73, 0x20, 0x26, 0x20, 0x6d, 0x61, 0x73, 0x6b, 0x29
        /*0010*/ 	.byte	0x20, 0x3d, 0x3d, 0x20, 0x30, 0x00
	.type		$str$28,@object
	.size		$str$28,($str$26 - $str$28)
$str$28:
        /*0016*/ 	.byte	0x2f, 0x74, 0x6d, 0x70, 0x2f, 0x63, 0x75, 0x74, 0x6c, 0x61, 0x73, 0x73, 0x5f, 0x73, 0x77, 0x65
        /*0026*/ 	.byte	0x65, 0x70, 0x5f, 0x73, 0x72, 0x63, 0x2f, 0x69, 0x6e, 0x63, 0x6c, 0x75, 0x64, 0x65, 0x2f, 0x63
        /*0036*/ 	.byte	0x75, 0x74, 0x65, 0x2f, 0x70, 0x6f, 0x69, 0x6e, 0x74, 0x65, 0x72, 0x5f, 0x66, 0x6c, 0x61, 0x67
        /*0046*/ 	.byte	0x67, 0x65, 0x64, 0x2e, 0x68, 0x70, 0x70, 0x00
	.type		$str$26,@object
	.size		$str$26,($str$25 - $str$26)
$str$26:
        /*004e*/ 	.byte	0x2f, 0x74, 0x6d, 0x70, 0x2f, 0x63, 0x75, 0x74, 0x6c, 0x61, 0x73, 0x73, 0x5f, 0x73, 0x77, 0x65
        /*005e*/ 	.byte	0x65, 0x70, 0x5f, 0x73, 0x72, 0x63, 0x2f, 0x69, 0x6e, 0x63, 0x6c, 0x75, 0x64, 0x65, 0x2f, 0x63
        /*006e*/ 	.byte	0x75, 0x74, 0x65, 0x2f, 0x61, 0x74, 0x6f, 0x6d, 0x2f, 0x63, 0x6f, 0x70, 0x79, 0x5f, 0x74, 0x72
        /*007e*/ 	.byte	0x61, 0x69, 0x74, 0x73, 0x5f, 0x73, 0x6d, 0x31, 0x30, 0x30, 0x2e, 0x68, 0x70, 0x70, 0x00
	.type		$str$25,@object
	.size		$str$25,(__unnamed_1 - $str$25)
$str$25:
        /*008d*/ 	.byte	0x28, 0x28, 0x75, 0x69, 0x6e, 0x74, 0x33, 0x32, 0x5f, 0x74, 0x28, 0x74, 0x68, 0x72, 0x65, 0x61
        /*009d*/ 	.byte	0x64, 0x49, 0x64, 0x78, 0x2e, 0x78, 0x29, 0x20, 0x2f, 0x20, 0x33, 0x32, 0x29, 0x20, 0x25, 0x20
        /*00ad*/ 	.byte	0x34, 0x29, 0x20, 0x3d, 0x3d, 0x20, 0x28, 0x28, 0x28, 0x74, 0x6d, 0x65, 0x6d, 0x5f, 0x61, 0x64
        /*00bd*/ 	.byte	0x64, 0x72, 0x20, 0x3e, 0x3e, 0x20, 0x31, 0x36, 0x29, 0x20, 0x2f, 0x20, 0x33, 0x32, 0x29, 0x20
        /*00cd*/ 	.byte	0x25, 0x20, 0x34, 0x29, 0x00
	.type		__unnamed_1,@object
	.size		__unnamed_1,(__unnamed_2 - __unnamed_1)
__unnamed_1:
        /*00d2*/ 	.byte	0x61, 0x75, 0x74, 0x6f, 0x20, 0x63, 0x75, 0x74, 0x65, 0x3a, 0x3a, 0x61, 0x73, 0x5f, 0x70, 0x6f
        /* <DEDUP_REMOVED lines=23> */
        /*0252*/ 	.byte	0x43, 0x3c, 0x32, 0x30, 0x34, 0x38, 0x3e, 0x3e, 0x3e, 0x3e, 0x5d, 0x00
	.type		__unnamed_2,@object
	.size		__unnamed_2,(.L_2 - __unnamed_2)
__unnamed_2:
        /* <DEDUP_REMOVED lines=42> */
        /*04fe*/ 	.byte	0x3e, 0x5d, 0x00
.L_2:


//--------------------- .nv.shared._ZN7cutlass13device_kernelINS_4gemm6kernel13GemmUniversalIN4cute5tupleIJiiiiEEENS1_10collective13CollectiveMmaINS1_35MainloopSm100TmaUmmaWarpSpecializedILi4ELi2ELi4ENS5_IJNS4_1CILi2EEESB_NSA_ILi1EEEEEEEENS5_IJNSA_ILi256EEENSA_ILi128EEENSA_ILi64EEEEEEfNS5_IJlSC_lEEEfSJ_NS4_8TiledMMAINS4_8MMA_AtomIJNS4_23SM100_MMA_TF32_2x1SM_SSINS_10tfloat32_tESN_fLi256ELi128ELNS4_4UMMA5MajorE0ELSP_0ELNSO_7ScaleInE0ELSQ_0EEEEEENS4_6LayoutINS5_IJSC_SC_SC_EEENS5_IJNSA_ILi0EEESV_SV_EEEEENS5_IJNS4_10UnderscoreESY_SY_EEEEENS4_28SM100_TMA_2SM_LOAD_MULTICASTENS4_14ComposedLayoutINS4_7SwizzleILi3ELi4ELi3EEENS4_18smem_ptr_flag_bitsILi32EEENST_INS5_IJNSA_ILi8EEENSA_ILi32EEEEEENS5_IJS18_SC_EEEEEEEvNS4_8identityENS4_18SM100_TMA_2SM_LOADES1C_vS1D_EENS_8epilogue10collective18CollectiveEpilogueINS1G_23Sm100TmaWarpSpecializedILi4ELi2ELi16ELb1ELb0EEEJNS5_IJSG_SG_SH_EEENS5_IJNST_ISG_SC_EENST_INSA_ILi16EEESC_EEEEEfSJ_fSJ_NS1G_6fusion15FusionCallbacksIS1K_NS1Q_17LinearCombinationIffffLNS_15FloatRoundStyleE2EEES1L_S1P_JEEENS4_5SM1004TMEM4LOAD26SM100_TMEM_LOAD_32dp32b16xENS4_13SM90_TMA_LOADENS12_INS13_ILi2ELi4ELi3EEES16_NST_INS5_IJS17_S1N_EEENS5_IJS1N_SC_EEEEEEENS4_39AutoVectorizingCopyWithAssumedAlignmentILi128EEENS4_14SM90_TMA_STOREES25_S27_S27_EEEvvEEEEvNT_6ParamsE --------------------------
	.section	.nv.shared._ZN7cutlass13device_kernelINS_4gemm6kernel13GemmUniversalIN4cute5tupleIJiiiiEEENS1_10collective13CollectiveMmaINS1_35MainloopSm100TmaUmmaWarpSpecializedILi4ELi2ELi4ENS5_IJNS4_1CILi2EEESB_NSA_ILi1EEEEEEEENS5_IJNSA_ILi256EEENSA_ILi128EEENSA_ILi64EEEEEEfNS5_IJlSC_lEEEfSJ_NS4_8TiledMMAINS4_8MMA_AtomIJNS4_23SM100_MMA_TF32_2x1SM_SSINS_10tfloat32_tESN_fLi256ELi128ELNS4_4UMMA5MajorE0ELSP_0ELNSO_7ScaleInE0ELSQ_0EEEEEENS4_6LayoutINS5_IJSC_SC_SC_EEENS5_IJNSA_ILi0EEESV_SV_EEEEENS5_IJNS4_10UnderscoreESY_SY_EEEEENS4_28SM100_TMA_2SM_LOAD_MULTICASTENS4_14ComposedLayoutINS4_7SwizzleILi3ELi4ELi3EEENS4_18smem_ptr_flag_bitsILi32EEENST_INS5_IJNSA_ILi8EEENSA_ILi32EEEEEENS5_IJS18_SC_EEEEEEEvNS4_8identityENS4_18SM100_TMA_2SM_LOADES1C_vS1D_EENS_8epilogue10collective18CollectiveEpilogueINS1G_23Sm100TmaWarpSpecializedILi4ELi2ELi16ELb1ELb0EEEJNS5_IJSG_SG_SH_EEENS5_IJNST_ISG_SC_EENST_INSA_ILi16EEESC_EEEEEfSJ_fSJ_NS1G_6fusion15FusionCallbacksIS1K_NS1Q_17LinearCombinationIffffLNS_15FloatRoundStyleE2EEES1L_S1P_JEEENS4_5SM1004TMEM4LOAD26SM100_TMEM_LOAD_32dp32b16xENS4_13SM90_TMA_LOADENS12_INS13_ILi2ELi4ELi3EEES16_NST_INS5_IJS17_S1N_EEENS5_IJS1N_SC_EEEEEEENS4_39AutoVectorizingCopyWithAssumedAlignmentILi128EEENS4_14SM90_TMA_STOREES25_S27_S27_EEEvvEEEEvNT_6ParamsE,"aw",@nobits
	.sectionflags	@""
	.align	16
	.zero		1024


//--------------------- .nv.shared.reserved.0     --------------------------
	.section	.nv.shared.reserved.0,"aw",@nobits
	.weak		__nv_reservedSMEM_offset_0_alias
	.size		__nv_reservedSMEM_offset_0_alias, 0, 64
	.other		__nv_reservedSMEM_offset_0_alias,@"STO_CUDA_RESERVED_SHARED STV_DEFAULT"
__nv_reservedSMEM_offset_0_alias:
	.zero		0
.nv.shared.reserved.0:
	.zero		64
	.weak		__nv_reservedSMEM_tcgen05_partition
	.type		__nv_reservedSMEM_tcgen05_partition,@object
	.size		__nv_reservedSMEM_tcgen05_partition,(.L_0 - __nv_reservedSMEM_tcgen05_partition)
__nv_reservedSMEM_tcgen05_partition:
	.zero		32
.L_0:


//--------------------- .nv.global                --------------------------
	.section	.nv.global,"aw",@nobits
.nv.global:
	.type		_ZN40_INTERNAL_8b171601_4_k_cu_87171c98_306134cute1_E,@object
	.size		_ZN40_INTERNAL_8b171601_4_k_cu_87171c98_306134cute1_E,(_ZN40_INTERNAL_8b171601_4_k_cu_87171c98_306134cuda3std3__45__cpo6cbeginE - _ZN40_INTERNAL_8b171601_4_k_cu_87171c98_306134cute1_E)
_ZN40_INTERNAL_8b171601_4_k_cu_87171c98_306134cute1_E:
	.zero		1
	.type		_ZN40_INTERNAL_8b171601_4_k_cu_87171c98_306134cuda3std3__45__cpo6cbeginE,@object
	.size		_ZN40_INTERNAL_8b171601_4_k_cu_87171c98_306134cuda3std3__45__cpo6cbeginE,(_ZN40_INTERNAL_8b171601_4_k_cu_87171c98_306134cuda3std3__48in_placeE - _ZN40_INTERNAL_8b171601_4_k_cu_87171c98_306134cuda3std3__45__cpo6cbeginE)
_ZN40_INTERNAL_8b171601_4_k_cu_87171c98_306134cuda3std3__45__cpo6cbeginE:
	.zero		1
	.type		_ZN40_INTERNAL_8b171601_4_k_cu_87171c98_306134cuda3std3__48in_placeE,@object
	.size		_ZN40_INTERNAL_8b171601_4_k_cu_87171c98_306134cuda3std3__48in_placeE,(_ZN40_INTERNAL_8b171601_4_k_cu_87171c98_306134cuda3std6ranges3__45__cpo9iter_moveE - _ZN40_INTERNAL_8b171601_4_k_cu_87171c98_306134cuda3std3__48in_placeE)
_ZN40_INTERNAL_8b171601_4_k_cu_87171c98_306134cuda3std3__48in_placeE:
	.zero		1
	.type		_ZN40_INTERNAL_8b171601_4_k_cu_87171c98_306134cuda3std6ranges3__45__cpo9iter_moveE,@object
	.size		_ZN40_INTERNAL_8b171601_4_k_cu_87171c98_306134cuda3std6ranges3__45__cpo9iter_moveE,(_ZN40_INTERNAL_8b171601_4_k_cu_87171c98_306134cuda3std3__45__cpo5beginE - _ZN40_INTERNAL_8b171601_4_k_cu_87171c98_306134cuda3std6ranges3__45__cpo9iter_moveE)
_ZN40_INTERNAL_8b171601_4_k_cu_87171c98_306134cuda3std6ranges3__45__cpo9iter_moveE:
	.zero		1
	.type		_ZN40_INTERNAL_8b171601_4_k_cu_87171c98_306134cuda3std3__45__cpo5beginE,@object
	.size		_ZN40_INTERNAL_8b171601_4_k_cu_87171c98_306134cuda3std3__45__cpo5beginE,(_ZN40_INTERNAL_8b171601_4_k_cu_87171c98_306134cuda3std3__442_GLOBAL__N__8b171601_4_k_cu_87171c98_306136ignoreE - _ZN40_INTERNAL_8b171601_4_k_cu_87171c98_306134cuda3std3__45__cpo5beginE)
_ZN40_INTERNAL_8b171601_4_k_cu_87171c98_306134cuda3std3__45__cpo5beginE:
	.zero		1
	.type		_ZN40_INTERNAL_8b171601_4_k_cu_87171c98_306134cuda3std3__442_GLOBAL__N__8b171601_4_k_cu_87171c98_306136ignoreE,@object
	.size		_ZN40_INTERNAL_8b171601_4_k_cu_87171c98_306134cuda3std3__442_GLOBAL__N__8b171601_4_k_cu_87171c98_306136ignoreE,(_ZN40_INTERNAL_8b171601_4_k_cu_87171c98_306134cute7productE - _ZN40_INTERNAL_8b171601_4_k_cu_87171c98_306134cuda3std3__442_GLOBAL__N__8b171601_4_k_cu_87171c98_306136ignoreE)
_ZN40_INTERNAL_8b171601_4_k_cu_87171c98_306134cuda3std3__442_GLOBAL__N__8b171601_4_k_cu_87171c98_306136ignoreE:
	.zero		1
	.type		_ZN40_INTERNAL_8b171601_4_k_cu_87171c98_306134cute7productE,@object
	.size		_ZN40_INTERNAL_8b171601_4_k_cu_87171c98_306134cute7productE,(_ZN40_INTERNAL_8b171601_4_k_cu_87171c98_306134cuda3std3__45__cpo3endE - _ZN40_INTERNAL_8b171601_4_k_cu_87171c98_306134cute7productE)
_ZN40_INTERNAL_8b171601_4_k_cu_87171c98_306134cute7productE:
	.zero		1
	.type		_ZN40_INTERNAL_8b171601_4_k_cu_87171c98_306134cuda3std3__45__cpo3endE,@object
	.size		_ZN40_INTERNAL_8b171601_4_k_cu_87171c98_306134cuda3std3__45__cpo3endE,(_ZN40_INTERNAL_8b171601_4_k_cu_87171c98_306134cuda3std3__419piecewise_constructE - _ZN40_INTERNAL_8b171601_4_k_cu_87171c98_306134cuda3std3__45__cpo3endE)
_ZN40_INTERNAL_8b171601_4_k_cu_87171c98_306134cuda3std3__45__cpo3endE:
	.zero		1
	.type		_ZN40_INTERNAL_8b171601_4_k_cu_87171c98_306134cuda3std3__419piecewise_constructE,@object
	.size		_ZN40_INTERNAL_8b171601_4_k_cu_87171c98_306134cuda3std3__419piecewise_constructE,(_ZN40_INTERNAL_8b171601_4_k_cu_87171c98_306134cuda3std3__45__cpo4cendE - _ZN40_INTERNAL_8b171601_4_k_cu_87171c98_306134cuda3std3__419piecewise_constructE)
_ZN40_INTERNAL_8b171601_4_k_cu_87171c98_306134cuda3std3__419piecewise_constructE:
	.zero		1
	.type		_ZN40_INTERNAL_8b171601_4_k_cu_87171c98_306134cuda3std3__45__cpo4cendE,@object
	.size		_ZN40_INTERNAL_8b171601_4_k_cu_87171c98_306134cuda3std3__45__cpo4cendE,(_ZN40_INTERNAL_8b171601_4_k_cu_87171c98_306134cuda3std6ranges3__45__cpo4swapE - _ZN40_INTERNAL_8b171601_4_k_cu_87171c98_306134cuda3std3__45__cpo4cendE)
_ZN40_INTERNAL_8b171601_4_k_cu_87171c98_306134cuda3std3__45__cpo4cendE:
	.zero		1
	.type		_ZN40_INTERNAL_8b171601_4_k_cu_87171c98_306134cuda3std6ranges3__45__cpo4swapE,@object
	.size		_ZN40_INTERNAL_8b171601_4_k_cu_87171c98_306134cuda3std6ranges3__45__cpo4swapE,(.L_10 - _ZN40_INTERNAL_8b171601_4_k_cu_87171c98_306134cuda3std6ranges3__45__cpo4swapE)
_ZN40_INTERNAL_8b171601_4_k_cu_87171c98_306134cuda3std6ranges3__45__cpo4swapE:
	.zero		1
.L_10:


//--------------------- .nv.constant0._ZN7cutlass13device_kernelINS_4gemm6kernel13GemmUniversalIN4cute5tupleIJiiiiEEENS1_10collective13CollectiveMmaINS1_35MainloopSm100TmaUmmaWarpSpecializedILi4ELi2ELi4ENS5_IJNS4_1CILi2EEESB_NSA_ILi1EEEEEEEENS5_IJNSA_ILi256EEENSA_ILi128EEENSA_ILi64EEEEEEfNS5_IJlSC_lEEEfSJ_NS4_8TiledMMAINS4_8MMA_AtomIJNS4_23SM100_MMA_TF32_2x1SM_SSINS_10tfloat32_tESN_fLi256ELi128ELNS4_4UMMA5MajorE0ELSP_0ELNSO_7ScaleInE0ELSQ_0EEEEEENS4_6LayoutINS5_IJSC_SC_SC_EEENS5_IJNSA_ILi0EEESV_SV_EEEEENS5_IJNS4_10UnderscoreESY_SY_EEEEENS4_28SM100_TMA_2SM_LOAD_MULTICASTENS4_14ComposedLayoutINS4_7SwizzleILi3ELi4ELi3EEENS4_18smem_ptr_flag_bitsILi32EEENST_INS5_IJNSA_ILi8EEENSA_ILi32EEEEEENS5_IJS18_SC_EEEEEEEvNS4_8identityENS4_18SM100_TMA_2SM_LOADES1C_vS1D_EENS_8epilogue10collective18CollectiveEpilogueINS1G_23Sm100TmaWarpSpecializedILi4ELi2ELi16ELb1ELb0EEEJNS5_IJSG_SG_SH_EEENS5_IJNST_ISG_SC_EENST_INSA_ILi16EEESC_EEEEEfSJ_fSJ_NS1G_6fusion15FusionCallbacksIS1K_NS1Q_17LinearCombinationIffffLNS_15FloatRoundStyleE2EEES1L_S1P_JEEENS4_5SM1004TMEM4LOAD26SM100_TMEM_LOAD_32dp32b16xENS4_13SM90_TMA_LOADENS12_INS13_ILi2ELi4ELi3EEES16_NST_INS5_IJS17_S1N_EEENS5_IJS1N_SC_EEEEEEENS4_39AutoVectorizingCopyWithAssumedAlignmentILi128EEENS4_14SM90_TMA_STOREES25_S27_S27_EEEvvEEEEvNT_6ParamsE --------------------------
	.section	.nv.constant0._ZN7cutlass13device_kernelINS_4gemm6kernel13GemmUniversalIN4cute5tupleIJiiiiEEENS1_10collective13CollectiveMmaINS1_35MainloopSm100TmaUmmaWarpSpecializedILi4ELi2ELi4ENS5_IJNS4_1CILi2EEESB_NSA_ILi1EEEEEEEENS5_IJNSA_ILi256EEENSA_ILi128EEENSA_ILi64EEEEEEfNS5_IJlSC_lEEEfSJ_NS4_8TiledMMAINS4_8MMA_AtomIJNS4_23SM100_MMA_TF32_2x1SM_SSINS_10tfloat32_tESN_fLi256ELi128ELNS4_4UMMA5MajorE0ELSP_0ELNSO_7ScaleInE0ELSQ_0EEEEEENS4_6LayoutINS5_IJSC_SC_SC_EEENS5_IJNSA_ILi0EEESV_SV_EEEEENS5_IJNS4_10UnderscoreESY_SY_EEEEENS4_28SM100_TMA_2SM_LOAD_MULTICASTENS4_14ComposedLayoutINS4_7SwizzleILi3ELi4ELi3EEENS4_18smem_ptr_flag_bitsILi32EEENST_INS5_IJNSA_ILi8EEENSA_ILi32EEEEEENS5_IJS18_SC_EEEEEEEvNS4_8identityENS4_18SM100_TMA_2SM_LOADES1C_vS1D_EENS_8epilogue10collective18CollectiveEpilogueINS1G_23Sm100TmaWarpSpecializedILi4ELi2ELi16ELb1ELb0EEEJNS5_IJSG_SG_SH_EEENS5_IJNST_ISG_SC_EENST_INSA_ILi16EEESC_EEEEEfSJ_fSJ_NS1G_6fusion15FusionCallbacksIS1K_NS1Q_17LinearCombinationIffffLNS_15FloatRoundStyleE2EEES1L_S1P_JEEENS4_5SM1004TMEM4LOAD26SM100_TMEM_LOAD_32dp32b16xENS4_13SM90_TMA_LOADENS12_INS13_ILi2ELi4ELi3EEES16_NST_INS5_IJS17_S1N_EEENS5_IJS1N_SC_EEEEEEENS4_39AutoVectorizingCopyWithAssumedAlignmentILi128EEENS4_14SM90_TMA_STOREES25_S27_S27_EEEvvEEEEvNT_6ParamsE,"a",@progbits
	.sectionflags	@""
	.align	4
.nv.constant0._ZN7cutlass13device_kernelINS_4gemm6kernel13GemmUniversalIN4cute5tupleIJiiiiEEENS1_10collective13CollectiveMmaINS1_35MainloopSm100TmaUmmaWarpSpecializedILi4ELi2ELi4ENS5_IJNS4_1CILi2EEESB_NSA_ILi1EEEEEEEENS5_IJNSA_ILi256EEENSA_ILi128EEENSA_ILi64EEEEEEfNS5_IJlSC_lEEEfSJ_NS4_8TiledMMAINS4_8MMA_AtomIJNS4_23SM100_MMA_TF32_2x1SM_SSINS_10tfloat32_tESN_fLi256ELi128ELNS4_4UMMA5MajorE0ELSP_0ELNSO_7ScaleInE0ELSQ_0EEEEEENS4_6LayoutINS5_IJSC_SC_SC_EEENS5_IJNSA_ILi0EEESV_SV_EEEEENS5_IJNS4_10UnderscoreESY_SY_EEEEENS4_28SM100_TMA_2SM_LOAD_MULTICASTENS4_14ComposedLayoutINS4_7SwizzleILi3ELi4ELi3EEENS4_18smem_ptr_flag_bitsILi32EEENST_INS5_IJNSA_ILi8EEENSA_ILi32EEEEEENS5_IJS18_SC_EEEEEEEvNS4_8identityENS4_18SM100_TMA_2SM_LOADES1C_vS1D_EENS_8epilogue10collective18CollectiveEpilogueINS1G_23Sm100TmaWarpSpecializedILi4ELi2ELi16ELb1ELb0EEEJNS5_IJSG_SG_SH_EEENS5_IJNST_ISG_SC_EENST_INSA_ILi16EEESC_EEEEEfSJ_fSJ_NS1G_6fusion15FusionCallbacksIS1K_NS1Q_17LinearCombinationIffffLNS_15FloatRoundStyleE2EEES1L_S1P_JEEENS4_5SM1004TMEM4LOAD26SM100_TMEM_LOAD_32dp32b16xENS4_13SM90_TMA_LOADENS12_INS13_ILi2ELi4ELi3EEES16_NST_INS5_IJS17_S1N_EEENS5_IJS1N_SC_EEEEEEENS4_39AutoVectorizingCopyWithAssumedAlignmentILi128EEENS4_14SM90_TMA_STOREES25_S27_S27_EEEvvEEEEvNT_6ParamsE:
	.zero		2944


//--------------------- SYMBOLS --------------------------

	.type		.nv.reservedSmem.offset0,@object
	.size		.nv.reservedSmem.offset0,0x4
	.type		.nv.reservedSmem.cap,@object
	.size		.nv.reservedSmem.cap,0x4
	.type		__assertfail,@function
